//
// Generated by NVIDIA NVVM Compiler
//
// Compiler Build ID: CL-36424714
// Cuda compilation tools, release 13.0, V13.0.88
// Based on NVVM 20.0.0
//

.version 9.0
.target sm_100
.address_size 64

	// .globl	_Z28vanilla_attention_row_kernelPKfS0_S0_Pfiiiif
// _ZZ28vanilla_attention_row_kernelPKfS0_S0_PfiiiifE8smem_red has been demoted

.visible .entry _Z28vanilla_attention_row_kernelPKfS0_S0_Pfiiiif(
	.param .u64 .ptr .align 1 _Z28vanilla_attention_row_kernelPKfS0_S0_Pfiiiif_param_0,
	.param .u64 .ptr .align 1 _Z28vanilla_attention_row_kernelPKfS0_S0_Pfiiiif_param_1,
	.param .u64 .ptr .align 1 _Z28vanilla_attention_row_kernelPKfS0_S0_Pfiiiif_param_2,
	.param .u64 .ptr .align 1 _Z28vanilla_attention_row_kernelPKfS0_S0_Pfiiiif_param_3,
	.param .u32 _Z28vanilla_attention_row_kernelPKfS0_S0_Pfiiiif_param_4,
	.param .u32 _Z28vanilla_attention_row_kernelPKfS0_S0_Pfiiiif_param_5,
	.param .u32 _Z28vanilla_attention_row_kernelPKfS0_S0_Pfiiiif_param_6,
	.param .u32 _Z28vanilla_attention_row_kernelPKfS0_S0_Pfiiiif_param_7,
	.param .f32 _Z28vanilla_attention_row_kernelPKfS0_S0_Pfiiiif_param_8
)
{
	.reg .pred 	%p<55>;
	.reg .b32 	%r<133>;
	.reg .b32 	%f<174>;
	.reg .b64 	%rd<87>;
	// demoted variable
	.shared .align 4 .b8 _ZZ28vanilla_attention_row_kernelPKfS0_S0_PfiiiifE8smem_red[128];
	ld.param.u64 	%rd18, [_Z28vanilla_attention_row_kernelPKfS0_S0_Pfiiiif_param_0];
	ld.param.u64 	%rd19, [_Z28vanilla_attention_row_kernelPKfS0_S0_Pfiiiif_param_1];
	ld.param.u64 	%rd20, [_Z28vanilla_attention_row_kernelPKfS0_S0_Pfiiiif_param_2];
	ld.param.u64 	%rd21, [_Z28vanilla_attention_row_kernelPKfS0_S0_Pfiiiif_param_3];
	ld.param.u32 	%r45, [_Z28vanilla_attention_row_kernelPKfS0_S0_Pfiiiif_param_4];
	ld.param.u32 	%r42, [_Z28vanilla_attention_row_kernelPKfS0_S0_Pfiiiif_param_5];
	ld.param.u32 	%r44, [_Z28vanilla_attention_row_kernelPKfS0_S0_Pfiiiif_param_7];
	ld.param.f32 	%f45, [_Z28vanilla_attention_row_kernelPKfS0_S0_Pfiiiif_param_8];
	cvta.to.global.u64 	%rd1, %rd19;
	cvta.to.global.u64 	%rd2, %rd20;
	cvta.to.global.u64 	%rd3, %rd21;
	mov.u32 	%r1, %ctaid.x;
	setp.ge.s32 	%p1, %r1, %r45;
	@%p1 bra 	$L__BB0_53;
	ld.param.u32 	%r111, [_Z28vanilla_attention_row_kernelPKfS0_S0_Pfiiiif_param_6];
	cvta.to.global.u64 	%rd22, %rd18;
	mov.u32 	%r132, %tid.x;
	and.b32  	%r3, %r132, 31;
	mov.u32 	%r4, %ntid.x;
	cvt.u64.u32 	%rd4, %r1;
	cvt.s64.s32 	%rd5, %r111;
	mul.lo.s64 	%rd23, %rd5, %rd4;
	shl.b64 	%rd24, %rd23, 2;
	add.s64 	%rd6, %rd22, %rd24;
	setp.ge.s32 	%p2, %r132, %r42;
	mov.f32 	%f157, 0fFF800000;
	@%p2 bra 	$L__BB0_9;
	ld.param.u32 	%r112, [_Z28vanilla_attention_row_kernelPKfS0_S0_Pfiiiif_param_6];
	setp.lt.s32 	%p3, %r112, 1;
	@%p3 bra 	$L__BB0_7;
	mov.f32 	%f157, 0fFF800000;
	mov.u32 	%r118, %r132;
$L__BB0_4:
	cvt.s64.s32 	%rd25, %r118;
	mul.lo.s64 	%rd7, %rd25, %rd5;
	mov.f32 	%f155, 0f00000000;
	mov.b32 	%r119, 0;
$L__BB0_5:
	.pragma "nounroll";
	ld.param.u32 	%r113, [_Z28vanilla_attention_row_kernelPKfS0_S0_Pfiiiif_param_6];
	cvt.u64.u32 	%rd26, %r119;
	mul.wide.u32 	%rd27, %r119, 4;
	add.s64 	%rd28, %rd6, %rd27;
	ld.global.nc.f32 	%f50, [%rd28];
	add.s64 	%rd29, %rd7, %rd26;
	shl.b64 	%rd30, %rd29, 2;
	add.s64 	%rd31, %rd1, %rd30;
	ld.global.nc.f32 	%f51, [%rd31];
	fma.rn.f32 	%f155, %f50, %f51, %f155;
	add.s32 	%r119, %r119, 1;
	setp.ne.s32 	%p5, %r119, %r113;
	@%p5 bra 	$L__BB0_5;
	mul.f32 	%f52, %f45, %f155;
	max.f32 	%f157, %f157, %f52;
	add.s32 	%r118, %r118, %r4;
	setp.lt.s32 	%p6, %r118, %r42;
	@%p6 bra 	$L__BB0_4;
	bra.uni 	$L__BB0_9;
$L__BB0_7:
	mul.f32 	%f5, %f45, 0f00000000;
	mov.f32 	%f157, 0fFF800000;
	mov.u32 	%r120, %r132;
$L__BB0_8:
	max.f32 	%f157, %f157, %f5;
	add.s32 	%r120, %r120, %r4;
	setp.lt.s32 	%p4, %r120, %r42;
	@%p4 bra 	$L__BB0_8;
$L__BB0_9:
	mov.b32 	%r47, %f157;
	shfl.sync.down.b32	%r48|%p7, %r47, 16, 31, -1;
	mov.b32 	%f53, %r48;
	max.f32 	%f54, %f157, %f53;
	mov.b32 	%r49, %f54;
	shfl.sync.down.b32	%r50|%p8, %r49, 8, 31, -1;
	mov.b32 	%f55, %r50;
	max.f32 	%f56, %f54, %f55;
	mov.b32 	%r51, %f56;
	shfl.sync.down.b32	%r52|%p9, %r51, 4, 31, -1;
	mov.b32 	%f57, %r52;
	max.f32 	%f58, %f56, %f57;
	mov.b32 	%r53, %f58;
	shfl.sync.down.b32	%r54|%p10, %r53, 2, 31, -1;
	mov.b32 	%f59, %r54;
	max.f32 	%f60, %f58, %f59;
	mov.b32 	%r55, %f60;
	shfl.sync.down.b32	%r56|%p11, %r55, 1, 31, -1;
	mov.b32 	%f61, %r56;
	max.f32 	%f9, %f60, %f61;
	setp.ne.s32 	%p12, %r3, 0;
	shr.u32 	%r57, %r132, 3;
	and.b32  	%r58, %r57, 124;
	mov.u32 	%r59, _ZZ28vanilla_attention_row_kernelPKfS0_S0_PfiiiifE8smem_red;
	add.s32 	%r11, %r59, %r58;
	@%p12 bra 	$L__BB0_11;
	st.shared.f32 	[%r11], %f9;
$L__BB0_11:
	bar.sync 	0;
	setp.gt.u32 	%p13, %r132, 31;
	shl.b32 	%r60, %r3, 2;
	add.s32 	%r12, %r59, %r60;
	@%p13 bra 	$L__BB0_16;
	add.s32 	%r62, %r4, 31;
	shr.u32 	%r63, %r62, 5;
	setp.ge.u32 	%p14, %r3, %r63;
	mov.f32 	%f158, 0fFF800000;
	@%p14 bra 	$L__BB0_14;
	ld.shared.f32 	%f158, [%r12];
$L__BB0_14:
	setp.ne.s32 	%p15, %r3, 0;
	mov.b32 	%r64, %f158;
	shfl.sync.down.b32	%r65|%p16, %r64, 16, 31, -1;
	mov.b32 	%f63, %r65;
	max.f32 	%f64, %f158, %f63;
	mov.b32 	%r66, %f64;
	shfl.sync.down.b32	%r67|%p17, %r66, 8, 31, -1;
	mov.b32 	%f65, %r67;
	max.f32 	%f66, %f64, %f65;
	mov.b32 	%r68, %f66;
	shfl.sync.down.b32	%r69|%p18, %r68, 4, 31, -1;
	mov.b32 	%f67, %r69;
	max.f32 	%f68, %f66, %f67;
	mov.b32 	%r70, %f68;
	shfl.sync.down.b32	%r71|%p19, %r70, 2, 31, -1;
	mov.b32 	%f69, %r71;
	max.f32 	%f70, %f68, %f69;
	mov.b32 	%r72, %f70;
	shfl.sync.down.b32	%r73|%p20, %r72, 1, 31, -1;
	mov.b32 	%f71, %r73;
	max.f32 	%f12, %f70, %f71;
	@%p15 bra 	$L__BB0_16;
	st.shared.f32 	[_ZZ28vanilla_attention_row_kernelPKfS0_S0_PfiiiifE8smem_red], %f12;
$L__BB0_16:
	setp.ge.s32 	%p21, %r132, %r42;
	bar.sync 	0;
	mov.f32 	%f162, 0f00000000;
	ld.shared.f32 	%f13, [_ZZ28vanilla_attention_row_kernelPKfS0_S0_PfiiiifE8smem_red];
	@%p21 bra 	$L__BB0_24;
	ld.param.u32 	%r114, [_Z28vanilla_attention_row_kernelPKfS0_S0_Pfiiiif_param_6];
	setp.lt.s32 	%p22, %r114, 1;
	@%p22 bra 	$L__BB0_22;
	mov.f32 	%f162, 0f00000000;
	mov.u32 	%r121, %r132;
$L__BB0_19:
	mov.f32 	%f160, 0f00000000;
	mov.b32 	%r122, 0;
	cvt.s64.s32 	%rd35, %r121;
$L__BB0_20:
	.pragma "nounroll";
	ld.param.u32 	%r115, [_Z28vanilla_attention_row_kernelPKfS0_S0_Pfiiiif_param_6];
	cvt.u64.u32 	%rd32, %r122;
	mul.wide.u32 	%rd33, %r122, 4;
	add.s64 	%rd34, %rd6, %rd33;
	ld.global.nc.f32 	%f79, [%rd34];
	mad.lo.s64 	%rd36, %rd35, %rd5, %rd32;
	shl.b64 	%rd37, %rd36, 2;
	add.s64 	%rd38, %rd1, %rd37;
	ld.global.nc.f32 	%f80, [%rd38];
	fma.rn.f32 	%f160, %f79, %f80, %f160;
	add.s32 	%r122, %r122, 1;
	setp.ne.s32 	%p24, %r122, %r115;
	@%p24 bra 	$L__BB0_20;
	mul.f32 	%f81, %f45, %f160;
	sub.f32 	%f82, %f81, %f13;
	mul.f32 	%f83, %f82, 0f3FB8AA3B;
	ex2.approx.f32 	%f84, %f83;
	add.f32 	%f162, %f162, %f84;
	add.s32 	%r121, %r121, %r4;
	setp.lt.s32 	%p25, %r121, %r42;
	@%p25 bra 	$L__BB0_19;
	bra.uni 	$L__BB0_24;
$L__BB0_22:
	mul.f32 	%f74, %f45, 0f00000000;
	sub.f32 	%f75, %f74, %f13;
	mul.f32 	%f76, %f75, 0f3FB8AA3B;
	ex2.approx.f32 	%f18, %f76;
	mov.f32 	%f162, 0f00000000;
	mov.u32 	%r123, %r132;
$L__BB0_23:
	add.f32 	%f162, %f162, %f18;
	add.s32 	%r123, %r123, %r4;
	setp.lt.s32 	%p23, %r123, %r42;
	@%p23 bra 	$L__BB0_23;
$L__BB0_24:
	setp.ne.s32 	%p26, %r3, 0;
	mov.b32 	%r75, %f162;
	shfl.sync.down.b32	%r76|%p27, %r75, 16, 31, -1;
	mov.b32 	%f85, %r76;
	add.f32 	%f86, %f162, %f85;
	mov.b32 	%r77, %f86;
	shfl.sync.down.b32	%r78|%p28, %r77, 8, 31, -1;
	mov.b32 	%f87, %r78;
	add.f32 	%f88, %f86, %f87;
	mov.b32 	%r79, %f88;
	shfl.sync.down.b32	%r80|%p29, %r79, 4, 31, -1;
	mov.b32 	%f89, %r80;
	add.f32 	%f90, %f88, %f89;
	mov.b32 	%r81, %f90;
	shfl.sync.down.b32	%r82|%p30, %r81, 2, 31, -1;
	mov.b32 	%f91, %r82;
	add.f32 	%f92, %f90, %f91;
	mov.b32 	%r83, %f92;
	shfl.sync.down.b32	%r84|%p31, %r83, 1, 31, -1;
	mov.b32 	%f93, %r84;
	add.f32 	%f22, %f92, %f93;
	@%p26 bra 	$L__BB0_26;
	shr.u32 	%r85, %r132, 3;
	and.b32  	%r86, %r85, 124;
	mov.u32 	%r87, _ZZ28vanilla_attention_row_kernelPKfS0_S0_PfiiiifE8smem_red;
	add.s32 	%r88, %r87, %r86;
	st.shared.f32 	[%r88], %f22;
$L__BB0_26:
	setp.gt.u32 	%p32, %r132, 31;
	bar.sync 	0;
	@%p32 bra 	$L__BB0_31;
	add.s32 	%r89, %r4, 31;
	shr.u32 	%r90, %r89, 5;
	setp.ge.u32 	%p33, %r3, %r90;
	mov.f32 	%f163, 0f00000000;
	@%p33 bra 	$L__BB0_29;
	shl.b32 	%r91, %r3, 2;
	mov.u32 	%r92, _ZZ28vanilla_attention_row_kernelPKfS0_S0_PfiiiifE8smem_red;
	add.s32 	%r93, %r92, %r91;
	ld.shared.f32 	%f163, [%r93];
$L__BB0_29:
	setp.ne.s32 	%p34, %r3, 0;
	mov.b32 	%r94, %f163;
	shfl.sync.down.b32	%r95|%p35, %r94, 16, 31, -1;
	mov.b32 	%f95, %r95;
	add.f32 	%f96, %f163, %f95;
	mov.b32 	%r96, %f96;
	shfl.sync.down.b32	%r97|%p36, %r96, 8, 31, -1;
	mov.b32 	%f97, %r97;
	add.f32 	%f98, %f96, %f97;
	mov.b32 	%r98, %f98;
	shfl.sync.down.b32	%r99|%p37, %r98, 4, 31, -1;
	mov.b32 	%f99, %r99;
	add.f32 	%f100, %f98, %f99;
	mov.b32 	%r100, %f100;
	shfl.sync.down.b32	%r101|%p38, %r100, 2, 31, -1;
	mov.b32 	%f101, %r101;
	add.f32 	%f102, %f100, %f101;
	mov.b32 	%r102, %f102;
	shfl.sync.down.b32	%r103|%p39, %r102, 1, 31, -1;
	mov.b32 	%f103, %r103;
	add.f32 	%f25, %f102, %f103;
	@%p34 bra 	$L__BB0_31;
	st.shared.f32 	[_ZZ28vanilla_attention_row_kernelPKfS0_S0_PfiiiifE8smem_red], %f25;
$L__BB0_31:
	bar.sync 	0;
	ld.shared.f32 	%f26, [_ZZ28vanilla_attention_row_kernelPKfS0_S0_PfiiiifE8smem_red];
	setp.ge.s32 	%p40, %r132, %r44;
	@%p40 bra 	$L__BB0_53;
	setp.gt.s32 	%p41, %r42, 0;
	cvt.s64.s32 	%rd8, %r44;
	mul.lo.s64 	%rd9, %rd8, %rd4;
	@%p41 bra 	$L__BB0_33;
	bra.uni 	$L__BB0_52;
$L__BB0_33:
	ld.param.u32 	%r116, [_Z28vanilla_attention_row_kernelPKfS0_S0_Pfiiiif_param_6];
	setp.lt.s32 	%p43, %r116, 1;
	@%p43 bra 	$L__BB0_39;
$L__BB0_34:
	mov.f32 	%f164, 0f00000000;
	mov.b32 	%r125, 0;
$L__BB0_35:
	ld.param.u32 	%r117, [_Z28vanilla_attention_row_kernelPKfS0_S0_Pfiiiif_param_6];
	neg.s32 	%r126, %r117;
	cvt.u64.u32 	%rd10, %r125;
	cvt.s64.s32 	%rd76, %r117;
	mul.lo.s64 	%rd77, %rd76, %rd10;
	shl.b64 	%rd78, %rd77, 2;
	add.s64 	%rd86, %rd1, %rd78;
	mov.f32 	%f165, 0f00000000;
	mov.u64 	%rd85, %rd6;
$L__BB0_36:
	.pragma "nounroll";
	ld.global.nc.f32 	%f146, [%rd85];
	ld.global.nc.f32 	%f147, [%rd86];
	fma.rn.f32 	%f165, %f146, %f147, %f165;
	add.s32 	%r126, %r126, 1;
	setp.ne.s32 	%p52, %r126, 0;
	add.s64 	%rd86, %rd86, 4;
	add.s64 	%rd85, %rd85, 4;
	@%p52 bra 	$L__BB0_36;
	cvt.u32.u64 	%r109, %rd10;
	mul.f32 	%f148, %f45, %f165;
	sub.f32 	%f149, %f148, %f13;
	mul.f32 	%f150, %f149, 0f3FB8AA3B;
	ex2.approx.f32 	%f151, %f150;
	div.rn.f32 	%f152, %f151, %f26;
	cvt.s64.s32 	%rd16, %r132;
	mad.lo.s64 	%rd79, %rd10, %rd8, %rd16;
	shl.b64 	%rd80, %rd79, 2;
	add.s64 	%rd81, %rd2, %rd80;
	ld.global.nc.f32 	%f153, [%rd81];
	fma.rn.f32 	%f164, %f152, %f153, %f164;
	add.s32 	%r125, %r109, 1;
	setp.ne.s32 	%p53, %r125, %r42;
	@%p53 bra 	$L__BB0_35;
	cvt.u32.u64 	%r110, %rd16;
	add.s64 	%rd82, %rd9, %rd16;
	shl.b64 	%rd83, %rd82, 2;
	add.s64 	%rd84, %rd3, %rd83;
	st.global.f32 	[%rd84], %f164;
	add.s32 	%r132, %r110, %r4;
	setp.lt.s32 	%p54, %r132, %r44;
	@%p54 bra 	$L__BB0_34;
	bra.uni 	$L__BB0_53;
$L__BB0_39:
	and.b32  	%r26, %r42, 7;
	add.s32 	%r27, %r26, -1;
	and.b32  	%r28, %r42, 3;
	and.b32  	%r29, %r42, 2147483640;
	mul.f32 	%f104, %f45, 0f00000000;
	sub.f32 	%f105, %f104, %f13;
	mul.f32 	%f31, %f105, 0f3FB8AA3B;
	and.b32  	%r30, %r42, 1;
	shl.b64 	%rd67, %rd8, 2;
$L__BB0_40:
	setp.lt.u32 	%p44, %r42, 8;
	cvt.s64.s32 	%rd17, %r132;
	mov.f32 	%f173, 0f00000000;
	mov.b32 	%r130, 0;
	@%p44 bra 	$L__BB0_43;
	ex2.approx.f32 	%f109, %f31;
	div.rn.f32 	%f43, %f109, %f26;
	mov.f32 	%f173, 0f00000000;
	mov.b32 	%r128, 0;
$L__BB0_42:
	.pragma "nounroll";
	cvt.u64.u32 	%rd43, %r128;
	mad.lo.s64 	%rd44, %rd43, %rd8, %rd17;
	shl.b64 	%rd45, %rd44, 2;
	add.s64 	%rd46, %rd2, %rd45;
	ld.global.nc.f32 	%f110, [%rd46];
	fma.rn.f32 	%f111, %f43, %f110, %f173;
	add.s64 	%rd48, %rd46, %rd67;
	ld.global.nc.f32 	%f112, [%rd48];
	fma.rn.f32 	%f113, %f43, %f112, %f111;
	add.s64 	%rd49, %rd48, %rd67;
	ld.global.nc.f32 	%f114, [%rd49];
	fma.rn.f32 	%f115, %f43, %f114, %f113;
	add.s64 	%rd50, %rd49, %rd67;
	ld.global.nc.f32 	%f116, [%rd50];
	fma.rn.f32 	%f117, %f43, %f116, %f115;
	add.s64 	%rd51, %rd50, %rd67;
	ld.global.nc.f32 	%f118, [%rd51];
	fma.rn.f32 	%f119, %f43, %f118, %f117;
	add.s64 	%rd52, %rd51, %rd67;
	ld.global.nc.f32 	%f120, [%rd52];
	fma.rn.f32 	%f121, %f43, %f120, %f119;
	add.s64 	%rd53, %rd52, %rd67;
	ld.global.nc.f32 	%f122, [%rd53];
	fma.rn.f32 	%f123, %f43, %f122, %f121;
	add.s64 	%rd54, %rd53, %rd67;
	ld.global.nc.f32 	%f124, [%rd54];
	fma.rn.f32 	%f173, %f43, %f124, %f123;
	add.s32 	%r128, %r128, 8;
	setp.ne.s32 	%p45, %r128, %r29;
	mov.u32 	%r130, %r29;
	@%p45 bra 	$L__BB0_42;
$L__BB0_43:
	setp.eq.s32 	%p46, %r26, 0;
	@%p46 bra 	$L__BB0_51;
	setp.lt.u32 	%p47, %r27, 3;
	@%p47 bra 	$L__BB0_46;
	cvt.u64.u32 	%rd55, %r130;
	ex2.approx.f32 	%f126, %f31;
	div.rn.f32 	%f127, %f126, %f26;
	mad.lo.s64 	%rd56, %rd55, %rd8, %rd17;
	shl.b64 	%rd57, %rd56, 2;
	add.s64 	%rd58, %rd2, %rd57;
	ld.global.nc.f32 	%f128, [%rd58];
	fma.rn.f32 	%f129, %f127, %f128, %f173;
	add.s64 	%rd60, %rd58, %rd67;
	ld.global.nc.f32 	%f130, [%rd60];
	fma.rn.f32 	%f131, %f127, %f130, %f129;
	add.s64 	%rd61, %rd60, %rd67;
	ld.global.nc.f32 	%f132, [%rd61];
	fma.rn.f32 	%f133, %f127, %f132, %f131;
	add.s64 	%rd62, %rd61, %rd67;
	ld.global.nc.f32 	%f134, [%rd62];
	fma.rn.f32 	%f173, %f127, %f134, %f133;
	add.s32 	%r130, %r130, 4;
$L__BB0_46:
	setp.eq.s32 	%p48, %r28, 0;
	@%p48 bra 	$L__BB0_51;
	setp.eq.s32 	%p49, %r28, 1;
	@%p49 bra 	$L__BB0_49;
	cvt.u64.u32 	%rd63, %r130;
	ex2.approx.f32 	%f136, %f31;
	div.rn.f32 	%f137, %f136, %f26;
	mad.lo.s64 	%rd64, %rd63, %rd8, %rd17;
	shl.b64 	%rd65, %rd64, 2;
	add.s64 	%rd66, %rd2, %rd65;
	ld.global.nc.f32 	%f138, [%rd66];
	fma.rn.f32 	%f139, %f137, %f138, %f173;
	add.s64 	%rd68, %rd66, %rd67;
	ld.global.nc.f32 	%f140, [%rd68];
	fma.rn.f32 	%f173, %f137, %f140, %f139;
	add.s32 	%r130, %r130, 2;
$L__BB0_49:
	setp.eq.s32 	%p50, %r30, 0;
	@%p50 bra 	$L__BB0_51;
	cvt.u64.u32 	%rd69, %r130;
	ex2.approx.f32 	%f141, %f31;
	div.rn.f32 	%f142, %f141, %f26;
	mad.lo.s64 	%rd70, %rd69, %rd8, %rd17;
	shl.b64 	%rd71, %rd70, 2;
	add.s64 	%rd72, %rd2, %rd71;
	ld.global.nc.f32 	%f143, [%rd72];
	fma.rn.f32 	%f173, %f142, %f143, %f173;
$L__BB0_51:
	cvt.u32.u64 	%r107, %rd17;
	add.s64 	%rd73, %rd9, %rd17;
	shl.b64 	%rd74, %rd73, 2;
	add.s64 	%rd75, %rd3, %rd74;
	st.global.f32 	[%rd75], %f173;
	add.s32 	%r132, %r107, %r4;
	setp.lt.s32 	%p51, %r132, %r44;
	@%p51 bra 	$L__BB0_40;
	bra.uni 	$L__BB0_53;
$L__BB0_52:
	cvt.s64.s32 	%rd39, %r132;
	add.s64 	%rd40, %rd9, %rd39;
	shl.b64 	%rd41, %rd40, 2;
	add.s64 	%rd42, %rd3, %rd41;
	mov.b32 	%r104, 0;
	st.global.u32 	[%rd42], %r104;
	add.s32 	%r132, %r132, %r4;
	setp.lt.s32 	%p42, %r132, %r44;
	@%p42 bra 	$L__BB0_52;
$L__BB0_53:
	ret;

}


// ===== COMPILED SASS (sm_100) =====

	.target	sm_100

	.elftype	@"ET_EXEC"


//--------------------- .note.nv.tkinfo           --------------------------
	.section	.note.nv.tkinfo,"",@"SHT_NOTE"
	.sectionflags	@"SHF_NOTE_NV_TKINFO"
	.tkinfo
        /*0018*/ 	.word	0x00000002
        /*0030*/ 	.string	""
        /*0030*/ 	.string	"ptxas"
        /*0030*/ 	.string	"Cuda compilation tools, release 13.0, V13.0.88"
        /*0030*/ 	.string	"Build cuda_13.0.r13.0/compiler.36424714_0"
        /*0030*/ 	.string	"-arch sm_100 -m 64 "



//--------------------- .note.nv.cuinfo           --------------------------
	.section	.note.nv.cuinfo,"",@"SHT_NOTE"
	.sectionflags	@"SHF_NOTE_NV_CUINFO"
        /*0018*/ 	.short	0x0002
        /*001a*/ 	.short	0x0064
        /*001c*/ 	.short	0x0082
	.zero		2


//--------------------- .nv.info                  --------------------------
	.section	.nv.info,"",@"SHT_CUDA_INFO"
	.align	4


	//----- nvinfo : EIATTR_REGCOUNT
	.align		4
        /*0000*/ 	.byte	0x04, 0x2f
        /*0002*/ 	.short	(.L_1 - .L_0)
	.align		4
.L_0:
        /*0004*/ 	.word	index@(_Z28vanilla_attention_row_kernelPKfS0_S0_Pfiiiif)
        /*0008*/ 	.word	0x00000020


	//----- nvinfo : EIATTR_FRAME_SIZE
	.align		4
.L_1:
        /*000c*/ 	.byte	0x04, 0x11
        /*000e*/ 	.short	(.L_3 - .L_2)
	.align		4
.L_2:
        /*0010*/ 	.word	index@($__internal_0_$__cuda_sm3x_div_rn_noftz_f32_slowpath)
        /*0014*/ 	.word	0x00000000


	//----- nvinfo : EIATTR_FRAME_SIZE
	.align		4
.L_3:
        /*0018*/ 	.byte	0x04, 0x11
        /*001a*/ 	.short	(.L_5 - .L_4)
	.align		4
.L_4:
        /*001c*/ 	.word	index@(_Z28vanilla_attention_row_kernelPKfS0_S0_Pfiiiif)
        /*0020*/ 	.word	0x00000000


	//----- nvinfo : EIATTR_MIN_STACK_SIZE
	.align		4
.L_5:
        /*0024*/ 	.byte	0x04, 0x12
        /*0026*/ 	.short	(.L_7 - .L_6)
	.align		4
.L_6:
        /*0028*/ 	.word	index@(_Z28vanilla_attention_row_kernelPKfS0_S0_Pfiiiif)
        /*002c*/ 	.word	0x00000000
.L_7:


//--------------------- .nv.compat                --------------------------
	.section	.nv.compat,"",@"SHT_CUDA_COMPAT_INFO"
	.align	4
        /*0000*/ 	.byte	0x02, 0x09, 0x00, 0x00, 0x02, 0x02, 0x01, 0x00, 0x02, 0x05, 0x05, 0x00, 0x03, 0x07, 0x01, 0x01
        /*0010*/ 	.byte	0x02, 0x03, 0x00, 0x00, 0x02, 0x06, 0x01, 0x00, 0x04, 0x0b, 0x08, 0x00, 0x01, 0x00, 0x00, 0x00
        /*0020*/ 	.byte	0x00, 0x00, 0x00, 0x00


//--------------------- .nv.info._Z28vanilla_attention_row_kernelPKfS0_S0_Pfiiiif --------------------------
	.section	.nv.info._Z28vanilla_attention_row_kernelPKfS0_S0_Pfiiiif,"",@"SHT_CUDA_INFO"
	.sectionflags	@""
	.align	4


	//----- nvinfo : EIATTR_CUDA_API_VERSION
	.align		4
        /*0000*/ 	.byte	0x04, 0x37
        /*0002*/ 	.short	(.L_9 - .L_8)
.L_8:
        /*0004*/ 	.word	0x00000082


	//----- nvinfo : EIATTR_KPARAM_INFO
	.align		4
.L_9:
        /*0008*/ 	.byte	0x04, 0x17
        /*000a*/ 	.short	(.L_11 - .L_10)
.L_10:
        /*000c*/ 	.word	0x00000000
        /*0010*/ 	.short	0x0008
        /*0012*/ 	.short	0x0030
        /*0014*/ 	.byte	0x00, 0xf0, 0x11, 0x00


	//----- nvinfo : EIATTR_KPARAM_INFO
	.align		4
.L_11:
        /*0018*/ 	.byte	0x04, 0x17
        /*001a*/ 	.short	(.L_13 - .L_12)
.L_12:
        /*001c*/ 	.word	0x00000000
        /*0020*/ 	.short	0x0007
        /*0022*/ 	.short	0x002c
        /*0024*/ 	.byte	0x00, 0xf0, 0x11, 0x00


	//----- nvinfo : EIATTR_KPARAM_INFO
	.align		4
.L_13:
        /*0028*/ 	.byte	0x04, 0x17
        /*002a*/ 	.short	(.L_15 - .L_14)
.L_14:
        /*002c*/ 	.word	0x00000000
        /*0030*/ 	.short	0x0006
        /*0032*/ 	.short	0x0028
        /*0034*/ 	.byte	0x00, 0xf0, 0x11, 0x00


	//----- nvinfo : EIATTR_KPARAM_INFO
	.align		4
.L_15:
        /*0038*/ 	.byte	0x04, 0x17
        /*003a*/ 	.short	(.L_17 - .L_16)
.L_16:
        /*003c*/ 	.word	0x00000000
        /*0040*/ 	.short	0x0005
        /*0042*/ 	.short	0x0024
        /*0044*/ 	.byte	0x00, 0xf0, 0x11, 0x00


	//----- nvinfo : EIATTR_KPARAM_INFO
	.align		4
.L_17:
        /*0048*/ 	.byte	0x04, 0x17
        /*004a*/ 	.short	(.L_19 - .L_18)
.L_18:
        /*004c*/ 	.word	0x00000000
        /*0050*/ 	.short	0x0004
        /*0052*/ 	.short	0x0020
        /*0054*/ 	.byte	0x00, 0xf0, 0x11, 0x00


	//----- nvinfo : EIATTR_KPARAM_INFO
	.align		4
.L_19:
        /*0058*/ 	.byte	0x04, 0x17
        /*005a*/ 	.short	(.L_21 - .L_20)
.L_20:
        /*005c*/ 	.word	0x00000000
        /*0060*/ 	.short	0x0003
        /*0062*/ 	.short	0x0018
        /*0064*/ 	.byte	0x00, 0xf5, 0x21, 0x00


	//----- nvinfo : EIATTR_KPARAM_INFO
	.align		4
.L_21:
        /*0068*/ 	.byte	0x04, 0x17
        /*006a*/ 	.short	(.L_23 - .L_22)
.L_22:
        /*006c*/ 	.word	0x00000000
        /*0070*/ 	.short	0x0002
        /*0072*/ 	.short	0x0010
        /*0074*/ 	.byte	0x00, 0xf5, 0x21, 0x00


	//----- nvinfo : EIATTR_KPARAM_INFO
	.align		4
.L_23:
        /*0078*/ 	.byte	0x04, 0x17
        /*007a*/ 	.short	(.L_25 - .L_24)
.L_24:
        /*007c*/ 	.word	0x00000000
        /*0080*/ 	.short	0x0001
        /*0082*/ 	.short	0x0008
        /*0084*/ 	.byte	0x00, 0xf5, 0x21, 0x00


	//----- nvinfo : EIATTR_KPARAM_INFO
	.align		4
.L_25:
        /*0088*/ 	.byte	0x04, 0x17
        /*008a*/ 	.short	(.L_27 - .L_26)
.L_26:
        /*008c*/ 	.word	0x00000000
        /*0090*/ 	.short	0x0000
        /*0092*/ 	.short	0x0000
        /*0094*/ 	.byte	0x00, 0xf5, 0x21, 0x00


	//----- nvinfo : EIATTR_SPARSE_MMA_MASK
	.align		4
.L_27:
        /*0098*/ 	.byte	0x03, 0x50
        /*009a*/ 	.short	0x0000


	//----- nvinfo : EIATTR_MAXREG_COUNT
	.align		4
        /*009c*/ 	.byte	0x03, 0x1b
        /*009e*/ 	.short	0x00ff


	//----- nvinfo : EIATTR_NUM_BARRIERS
	.align		4
        /*00a0*/ 	.byte	0x02, 0x4c
        /*00a2*/ 	.byte	0x01
	.zero		1


	//----- nvinfo : EIATTR_MERCURY_ISA_VERSION
	.align		4
        /*00a4*/ 	.byte	0x03, 0x5f
        /*00a6*/ 	.short	0x0101


	//----- nvinfo : EIATTR_COOP_GROUP_MASK_REGIDS
	.align		4
        /*00a8*/ 	.byte	0x04, 0x29
        /*00aa*/ 	.short	(.L_29 - .L_28)


	//   ....[0]....
.L_28:
        /*00ac*/ 	.word	0xffffffff


	//   ....[1]....
        /*00b0*/ 	.word	0xffffffff


	//   ....[2]....
        /*00b4*/ 	.word	0xffffffff


	//   ....[3]....
        /*00b8*/ 	.word	0xffffffff


	//   ....[4]....
        /*00bc*/ 	.word	0xffffffff


	//   ....[5]....
        /*00c0*/ 	.word	0xffffffff


	//   ....[6]....
        /*00c4*/ 	.word	0xffffffff


	//   ....[7]....
        /*00c8*/ 	.word	0xffffffff


	//   ....[8]....
        /*00cc*/ 	.word	0xffffffff


	//   ....[9]....
        /*00d0*/ 	.word	0xffffffff


	//   ....[10]....
        /*00d4*/ 	.word	0xffffffff


	//   ....[11]....
        /*00d8*/ 	.word	0xffffffff


	//   ....[12]....
        /*00dc*/ 	.word	0xffffffff


	//   ....[13]....
        /*00e0*/ 	.word	0xffffffff


	//   ....[14]....
        /*00e4*/ 	.word	0xffffffff


	//   ....[15]....
        /*00e8*/ 	.word	0xffffffff


	//   ....[16]....
        /*00ec*/ 	.word	0xffffffff


	//   ....[17]....
        /*00f0*/ 	.word	0xffffffff


	//   ....[18]....
        /*00f4*/ 	.word	0xffffffff


	//   ....[19]....
        /*00f8*/ 	.word	0xffffffff


	//   ....[20]....
        /*00fc*/ 	.word	0x0500000e


	//   ....[21]....
        /*0100*/ 	.word	0x0500000e


	//   ....[22]....
        /*0104*/ 	.word	0x0500000e


	//   ....[23]....
        /*0108*/ 	.word	0x0500000e


	//   ....[24]....
        /*010c*/ 	.word	0x0500000e


	//   ....[25]....
        /*0110*/ 	.word	0x0500000e


	//   ....[26]....
        /*0114*/ 	.word	0x0500000e


	//   ....[27]....
        /*0118*/ 	.word	0x0500000e


	//   ....[28]....
        /*011c*/ 	.word	0x0500000e


	//   ....[29]....
        /*0120*/ 	.word	0x0500000e


	//----- nvinfo : EIATTR_COOP_GROUP_INSTR_OFFSETS
	.align		4
.L_29:
        /*0124*/ 	.byte	0x04, 0x28
        /*0126*/ 	.short	(.L_31 - .L_30)


	//   ....[0]....
.L_30:
        /*0128*/ 	.word	0x00000450


	//   ....[1]....
        /*012c*/ 	.word	0x000004d0


	//   ....[2]....
        /*0130*/ 	.word	0x00000500


	//   ....[3]....
        /*0134*/ 	.word	0x00000520


	//   ....[4]....
        /*0138*/ 	.word	0x00000540


	//   ....[5]....
        /*013c*/ 	.word	0x00000610


	//   ....[6]....
        /*0140*/ 	.word	0x00000630


	//   ....[7]....
        /*0144*/ 	.word	0x00000650


	//   ....[8]....
        /*0148*/ 	.word	0x00000670


	//   ....[9]....
        /*014c*/ 	.word	0x00000690


	//   ....[10]....
        /*0150*/ 	.word	0x00000aa0


	//   ....[11]....
        /*0154*/ 	.word	0x00000b10


	//   ....[12]....
        /*0158*/ 	.word	0x00000b60


	//   ....[13]....
        /*015c*/ 	.word	0x00000b80


	//   ....[14]....
        /*0160*/ 	.word	0x00000ba0


	//   ....[15]....
        /*0164*/ 	.word	0x00000ca0


	//   ....[16]....
        /*0168*/ 	.word	0x00000cc0


	//   ....[17]....
        /*016c*/ 	.word	0x00000ce0


	//   ....[18]....
        /*0170*/ 	.word	0x00000d00


	//   ....[19]....
        /*0174*/ 	.word	0x00000d20


	//   ....[20]....
        /*0178*/ 	.word	0x00002030


	//   ....[21]....
        /*017c*/ 	.word	0x000020a0


	//   ....[22]....
        /*0180*/ 	.word	0x00002110


	//   ....[23]....
        /*0184*/ 	.word	0x00002180


	//   ....[24]....
        /*0188*/ 	.word	0x000021f0


	//   ....[25]....
        /*018c*/ 	.word	0x00002280


	//   ....[26]....
        /*0190*/ 	.word	0x000022f0


	//   ....[27]....
        /*0194*/ 	.word	0x00002360


	//   ....[28]....
        /*0198*/ 	.word	0x000023d0


	//   ....[29]....
        /*019c*/ 	.word	0x00002440


	//----- nvinfo : EIATTR_VRC_CTA_INIT_COUNT
	.align		4
.L_31:
        /*01a0*/ 	.byte	0x02, 0x4a
	.zero		1
	.zero		1


	//----- nvinfo : EIATTR_EXIT_INSTR_OFFSETS
	.align		4
        /*01a4*/ 	.byte	0x04, 0x1c
        /*01a6*/ 	.short	(.L_33 - .L_32)


	//   ....[0]....
.L_32:
        /*01a8*/ 	.word	0x00000040


	//   ....[1]....
        /*01ac*/ 	.word	0x00000df0


	//   ....[2]....
        /*01b0*/ 	.word	0x00000f00


	//   ....[3]....
        /*01b4*/ 	.word	0x00001390


	//   ....[4]....
        /*01b8*/ 	.word	0x00001fd0


	//----- nvinfo : EIATTR_CRS_STACK_SIZE
	.align		4
.L_33:
        /*01bc*/ 	.byte	0x04, 0x1e
        /*01be*/ 	.short	(.L_35 - .L_34)
.L_34:
        /*01c0*/ 	.word	0x00000000


	//----- nvinfo : EIATTR_CBANK_PARAM_SIZE
	.align		4
.L_35:
        /*01c4*/ 	.byte	0x03, 0x19
        /*01c6*/ 	.short	0x0034


	//----- nvinfo : EIATTR_PARAM_CBANK
	.align		4
        /*01c8*/ 	.byte	0x04, 0x0a
        /*01ca*/ 	.short	(.L_37 - .L_36)
	.align		4
.L_36:
        /*01cc*/ 	.word	index@(.nv.constant0._Z28vanilla_attention_row_kernelPKfS0_S0_Pfiiiif)
        /*01d0*/ 	.short	0x0380
        /*01d2*/ 	.short	0x0034


	//----- nvinfo : EIATTR_SW_WAR
	.align		4
.L_37:
        /*01d4*/ 	.byte	0x04, 0x36
        /*01d6*/ 	.short	(.L_39 - .L_38)
.L_38:
        /*01d8*/ 	.word	0x00000008
.L_39:


//--------------------- .nv.callgraph             --------------------------
	.section	.nv.callgraph,"",@"SHT_CUDA_CALLGRAPH"
	.align	4
	.sectionentsize	8
	.align		4
        /*0000*/ 	.word	0x00000000
	.align		4
        /*0004*/ 	.word	0xffffffff
	.align		4
        /*0008*/ 	.word	0x00000000
	.align		4
        /*000c*/ 	.word	0xfffffffe
	.align		4
        /*0010*/ 	.word	0x00000000
	.align		4
        /*0014*/ 	.word	0xfffffffd
	.align		4
        /*0018*/ 	.word	0x00000000
	.align		4
        /*001c*/ 	.word	0xfffffffc


//--------------------- .text._Z28vanilla_attention_row_kernelPKfS0_S0_Pfiiiif --------------------------
	.section	.text._Z28vanilla_attention_row_kernelPKfS0_S0_Pfiiiif,"ax",@progbits
	.align	128
        .global         _Z28vanilla_attention_row_kernelPKfS0_S0_Pfiiiif
        .type           _Z28vanilla_attention_row_kernelPKfS0_S0_Pfiiiif,@function
        .size           _Z28vanilla_attention_row_kernelPKfS0_S0_Pfiiiif,(.L_x_63 - _Z28vanilla_attention_row_kernelPKfS0_S0_Pfiiiif)
        .other          _Z28vanilla_attention_row_kernelPKfS0_S0_Pfiiiif,@"STO_CUDA_ENTRY STV_DEFAULT"
_Z28vanilla_attention_row_kernelPKfS0_S0_Pfiiiif:
.text._Z28vanilla_attention_row_kernelPKfS0_S0_Pfiiiif:
[----:B------:R-:W-:Y:S08]  /*0000*/  LDC R1, c[0x0][0x37c] ;  /* 0x0000df00ff017b82 */ /* 0x000ff00000000800 */
[----:B------:R-:W0:Y:S08]  /*0010*/  S2UR UR8, SR_CTAID.X ;  /* 0x00000000000879c3 */ /* 0x000e300000002500 */
[----:B------:R-:W0:Y:S02]  /*0020*/  LDC R0, c[0x0][0x3a0] ;  /* 0x0000e800ff007b82 */ /* 0x000e240000000800 */
[----:B0-----:R-:W-:-:S13]  /*0030*/  ISETP.LE.AND P0, PT, R0, UR8, PT ;  /* 0x0000000800007c0c */ /* 0x001fda000bf03270 */
[----:B------:R-:W-:Y:S05]  /*0040*/  @P0 EXIT ;  /* 0x000000000000094d */ /* 0x000fea0003800000 */
[----:B------:R-:W0:Y:S01]  /*0050*/  S2R R0, SR_TID.X ;  /* 0x0000000000007919 */ /* 0x000e220000002100 */
[----:B------:R-:W1:Y:S01]  /*0060*/  LDCU UR4, c[0x0][0x3a8] ;  /* 0x00007500ff0477ac */ /* 0x000e620008000800 */
[----:B------:R-:W2:Y:S01]  /*0070*/  LDC.64 R6, c[0x0][0x380] ;  /* 0x0000e000ff067b82 */ /* 0x000ea20000000a00 */
[----:B------:R-:W-:Y:S01]  /*0080*/  BSSY.RECONVERGENT B0, `(.L_x_0) ;  /* 0x000003c000007945 */ /* 0x000fe20003800200 */
[----:B------:R-:W-:Y:S01]  /*0090*/  MOV R5, 0xff800000 ;  /* 0xff80000000057802 */ /* 0x000fe20000000f00 */
[----:B------:R-:W3:Y:S01]  /*00a0*/  LDCU UR10, c[0x0][0x3a4] ;  /* 0x00007480ff0a77ac */ /* 0x000ee20008000800 */
[----:B------:R-:W4:Y:S01]  /*00b0*/  LDCU UR9, c[0x0][0x360] ;  /* 0x00006c00ff0977ac */ /* 0x000f220008000800 */
[----:B------:R-:W0:Y:S01]  /*00c0*/  LDCU.64 UR6, c[0x0][0x358] ;  /* 0x00006b00ff0677ac */ /* 0x000e220008000a00 */
[----:B-1----:R-:W-:Y:S01]  /*00d0*/  IMAD.U32 R4, RZ, RZ, UR4 ;  /* 0x00000004ff047e24 */ /* 0x002fe2000f8e00ff */
[----:B------:R-:W1:Y:S01]  /*00e0*/  LDCU.64 UR4, c[0x0][0x388] ;  /* 0x00007100ff0477ac */ /* 0x000e620008000a00 */
[----:B---3--:R-:W-:-:S03]  /*00f0*/  IMAD.U32 R9, RZ, RZ, UR10 ;  /* 0x0000000aff097e24 */ /* 0x008fc6000f8e00ff */
[----:B------:R-:W-:Y:S01]  /*0100*/  SHF.R.S32.HI R2, RZ, 0x1f, R4 ;  /* 0x0000001fff027819 */ /* 0x000fe20000011404 */
[----:B------:R-:W-:-:S04]  /*0110*/  IMAD.WIDE.U32 R10, R4, UR8, RZ ;  /* 0x00000008040a7c25 */ /* 0x000fc8000f8e00ff */
[----:B------:R-:W-:Y:S01]  /*0120*/  IMAD R3, R2, UR8, RZ ;  /* 0x0000000802037c24 */ /* 0x000fe2000f8e02ff */
[----:B--2---:R-:W-:Y:S02]  /*0130*/  LEA R6, P1, R10, R6, 0x2 ;  /* 0x000000060a067211 */ /* 0x004fe400078210ff */
[----:B0-----:R-:W-:Y:S01]  /*0140*/  ISETP.GE.AND P0, PT, R0, R9, PT ;  /* 0x000000090000720c */ /* 0x001fe20003f06270 */
[----:B------:R-:W-:-:S05]  /*0150*/  IMAD.IADD R3, R11, 0x1, R3 ;  /* 0x000000010b037824 */ /* 0x000fca00078e0203 */
[----:B------:R-:W-:Y:S02]  /*0160*/  LEA.HI.X R7, R10, R7, R3, 0x2, P1 ;  /* 0x000000070a077211 */ /* 0x000fe400008f1403 */
[----:B------:R-:W-:-:S05]  /*0170*/  LOP3.LUT R3, R0, 0x1f, RZ, 0xc0, !PT ;  /* 0x0000001f00037812 */ /* 0x000fca00078ec0ff */
[----:B-1--4-:R-:W-:Y:S05]  /*0180*/  @P0 BRA `(.L_x_1) ;  /* 0x0000000000ac0947 */ /* 0x012fea0003800000 */
[----:B------:R-:W-:-:S13]  /*0190*/  ISETP.GE.AND P0, PT, R4, 0x1, PT ;  /* 0x000000010400780c */ /* 0x000fda0003f06270 */
[----:B------:R-:W-:Y:S05]  /*01a0*/  @!P0 BRA `(.L_x_2) ;  /* 0x0000000000848947 */ /* 0x000fea0003800000 */
[----:B------:R-:W-:Y:S01]  /*01b0*/  BSSY.RECONVERGENT B1, `(.L_x_3) ;  /* 0x000001f000017945 */ /* 0x000fe20003800200 */
[----:B------:R-:W-:Y:S02]  /*01c0*/  IMAD.MOV.U32 R5, RZ, RZ, -0x800000 ;  /* 0xff800000ff057424 */ /* 0x000fe400078e00ff */
[----:B------:R-:W-:-:S07]  /*01d0*/  IMAD.MOV.U32 R17, RZ, RZ, R0 ;  /* 0x000000ffff117224 */ /* 0x000fce00078e0000 */
.L_x_5:
[----:B------:R-:W0:Y:S01]  /*01e0*/  LDCU UR10, c[0x0][0x3a8] ;  /* 0x00007500ff0a77ac */ /* 0x000e220008000800 */
[----:B------:R-:W-:Y:S01]  /*01f0*/  SHF.R.S32.HI R9, RZ, 0x1f, R17 ;  /* 0x0000001fff097819 */ /* 0x000fe20000011411 */
[----:B------:R-:W-:Y:S01]  /*0200*/  IMAD.MOV.U32 R19, RZ, RZ, RZ ;  /* 0x000000ffff137224 */ /* 0x000fe200078e00ff */
[----:B------:R-:W1:Y:S01]  /*0210*/  LDCU UR11, c[0x0][0x3a4] ;  /* 0x00007480ff0b77ac */ /* 0x000e620008000800 */
[----:B0-----:R-:W-:-:S05]  /*0220*/  MOV R4, UR10 ;  /* 0x0000000a00047c02 */ /* 0x001fca0008000f00 */
[-C--:B------:R-:W-:Y:S02]  /*0230*/  IMAD R8, R9, R4.reuse, RZ ;  /* 0x0000000409087224 */ /* 0x080fe400078e02ff */
[----:B------:R-:W-:-:S04]  /*0240*/  IMAD.WIDE.U32 R10, R17, R4, RZ ;  /* 0x00000004110a7225 */ /* 0x000fc800078e00ff */
[C---:B------:R-:W-:Y:S02]  /*0250*/  IMAD R13, R17.reuse, R2, R8 ;  /* 0x00000002110d7224 */ /* 0x040fe400078e0208 */
[----:B------:R-:W-:Y:S02]  /*0260*/  HFMA2 R8, -RZ, RZ, 0, 0 ;  /* 0x00000000ff087431 */ /* 0x000fe400000001ff */
[----:B-1----:R-:W-:Y:S02]  /*0270*/  IMAD.U32 R9, RZ, RZ, UR11 ;  /* 0x0000000bff097e24 */ /* 0x002fe4000f8e00ff */
[----:B------:R-:W-:Y:S02]  /*0280*/  VIADD R17, R17, UR9 ;  /* 0x0000000911117c36 */ /* 0x000fe40008000000 */
[----:B------:R-:W-:-:S03]  /*0290*/  IMAD.IADD R18, R11, 0x1, R13 ;  /* 0x000000010b127824 */ /* 0x000fc600078e020d */
[----:B------:R-:W-:-:S13]  /*02a0*/  ISETP.GE.AND P0, PT, R17, R9, PT ;  /* 0x000000091100720c */ /* 0x000fda0003f06270 */
.L_x_4:
[C---:B------:R-:W-:Y:S01]  /*02b0*/  IADD3 R13, P1, PT, R19.reuse, R10, RZ ;  /* 0x0000000a130d7210 */ /* 0x040fe20007f3e0ff */
[----:B------:R-:W-:-:S03]  /*02c0*/  IMAD.WIDE.U32 R14, R19, 0x4, R6 ;  /* 0x00000004130e7825 */ /* 0x000fc600078e0006 */
[----:B------:R-:W-:Y:S02]  /*02d0*/  IADD3.X R16, PT, PT, RZ, R18, RZ, P1, !PT ;  /* 0x00000012ff107210 */ /* 0x000fe40000ffe4ff */
[C---:B------:R-:W-:Y:S01]  /*02e0*/  LEA R12, P1, R13.reuse, UR4, 0x2 ;  /* 0x000000040d0c7c11 */ /* 0x040fe2000f8210ff */
[----:B------:R-:W2:Y:S03]  /*02f0*/  LDG.E.CONSTANT R15, desc[UR6][R14.64] ;  /* 0x000000060e0f7981 */ /* 0x000ea6000c1e9900 */
[----:B------:R-:W-:-:S05]  /*0300*/  LEA.HI.X R13, R13, UR5, R16, 0x2, P1 ;  /* 0x000000050d0d7c11 */ /* 0x000fca00088f1410 */
[----:B------:R-:W2:Y:S01]  /*0310*/  LDG.E.CONSTANT R12, desc[UR6][R12.64] ;  /* 0x000000060c0c7981 */ /* 0x000ea2000c1e9900 */
[----:B------:R-:W-:-:S05]  /*0320*/  VIADD R19, R19, 0x1 ;  /* 0x0000000113137836 */ /* 0x000fca0000000000 */
[----:B------:R-:W-:Y:S01]  /*0330*/  ISETP.NE.AND P1, PT, R19, R4, PT ;  /* 0x000000041300720c */ /* 0x000fe20003f25270 */
[----:B--2---:R-:W-:-:S12]  /*0340*/  FFMA R8, R15, R12, R8 ;  /* 0x0000000c0f087223 */ /* 0x004fd80000000008 */
[----:B------:R-:W-:Y:S05]  /*0350*/  @P1 BRA `(.L_x_4) ;  /* 0xfffffffc00d41947 */ /* 0x000fea000383ffff */
[----:B------:R-:W0:Y:S02]  /*0360*/  LDCU UR10, c[0x0][0x3b0] ;  /* 0x00007600ff0a77ac */ /* 0x000e240008000800 */
[----:B0-----:R-:W-:-:S05]  /*0370*/  FMUL R8, R8, UR10 ;  /* 0x0000000a08087c20 */ /* 0x001fca0008400000 */
[----:B------:R-:W-:Y:S01]  /*0380*/  FMNMX R5, R8, R5, !PT ;  /* 0x0000000508057209 */ /* 0x000fe20007800000 */
[----:B------:R-:W-:Y:S06]  /*0390*/  @!P0 BRA `(.L_x_5) ;  /* 0xfffffffc00908947 */ /* 0x000fec000383ffff */
[----:B------:R-:W-:Y:S05]  /*03a0*/  BSYNC.RECONVERGENT B1 ;  /* 0x0000000000017941 */ /* 0x000fea0003800200 */
.L_x_3:
[----:B------:R-:W-:Y:S05]  /*03b0*/  BRA `(.L_x_1) ;  /* 0x0000000000207947 */ /* 0x000fea0003800000 */
.L_x_2:
[----:B------:R-:W0:Y:S01]  /*03c0*/  LDCU UR10, c[0x0][0x3b0] ;  /* 0x00007600ff0a77ac */ /* 0x000e220008000800 */
[----:B------:R-:W-:Y:S01]  /*03d0*/  IMAD.MOV.U32 R5, RZ, RZ, -0x800000 ;  /* 0xff800000ff057424 */ /* 0x000fe200078e00ff */
[----:B------:R-:W-:Y:S01]  /*03e0*/  MOV R10, R0 ;  /* 0x00000000000a7202 */ /* 0x000fe20000000f00 */
[----:B0-----:R-:W-:-:S07]  /*03f0*/  FMUL R8, RZ, UR10 ;  /* 0x0000000aff087c20 */ /* 0x001fce0008400000 */
.L_x_6:
[----:B------:R-:W-:Y:S01]  /*0400*/  VIADD R10, R10, UR9 ;  /* 0x000000090a0a7c36 */ /* 0x000fe20008000000 */
[----:B------:R-:W-:-:S04]  /*0410*/  FMNMX R5, R8, R5, !PT ;  /* 0x0000000508057209 */ /* 0x000fc80007800000 */
[----:B------:R-:W-:-:S13]  /*0420*/  ISETP.GE.AND P0, PT, R10, R9, PT ;  /* 0x000000090a00720c */ /* 0x000fda0003f06270 */
[----:B------:R-:W-:Y:S05]  /*0430*/  @!P0 BRA `(.L_x_6) ;  /* 0xfffffffc00f08947 */ /* 0x000fea000383ffff */
.L_x_1:
[----:B------:R-:W-:Y:S05]  /*0440*/  BSYNC.RECONVERGENT B0 ;  /* 0x0000000000007941 */ /* 0x000fea0003800200 */
.L_x_0:
[----:B------:R-:W0:Y:S01]  /*0450*/  SHFL.DOWN PT, R8, R5, 0x10, 0x1f ;  /* 0x0a001f0005087f89 */ /* 0x000e2200000e0000 */
[----:B------:R-:W1:Y:S01]  /*0460*/  S2UR UR5, SR_CgaCtaId ;  /* 0x00000000000579c3 */ /* 0x000e620000008800 */
[----:B------:R-:W-:Y:S01]  /*0470*/  ISETP.NE.AND P0, PT, R3, RZ, PT ;  /* 0x000000ff0300720c */ /* 0x000fe20003f05270 */
[----:B------:R-:W-:Y:S01]  /*0480*/  UMOV UR4, 0x400 ;  /* 0x0000040000047882 */ /* 0x000fe20000000000 */
[----:B------:R-:W-:Y:S02]  /*0490*/  ISETP.GT.U32.AND P1, PT, R0, 0x1f, PT ;  /* 0x0000001f0000780c */ /* 0x000fe40003f24070 */
[----:B0-----:R-:W-:Y:S01]  /*04a0*/  FMNMX R8, R8, R5, !PT ;  /* 0x0000000508087209 */ /* 0x001fe20007800000 */
[----:B-1----:R-:W-:Y:S01]  /*04b0*/  ULEA UR4, UR5, UR4, 0x18 ;  /* 0x0000000405047291 */ /* 0x002fe2000f8ec0ff */
[----:B------:R-:W-:-:S03]  /*04c0*/  SHF.R.U32.HI R5, RZ, 0x3, R0 ;  /* 0x00000003ff057819 */ /* 0x000fc60000011600 */
[----:B------:R-:W0:Y:S01]  /*04d0*/  SHFL.DOWN PT, R11, R8, 0x8, 0x1f ;  /* 0x09001f00080b7f89 */ /* 0x000e2200000e0000 */
[----:B------:R-:W-:Y:S02]  /*04e0*/  LOP3.LUT R5, R5, 0x7c, RZ, 0xc0, !PT ;  /* 0x0000007c05057812 */ /* 0x000fe400078ec0ff */
[----:B0-----:R-:W-:-:S05]  /*04f0*/  FMNMX R11, R8, R11, !PT ;  /* 0x0000000b080b7209 */ /* 0x001fca0007800000 */
[----:B------:R-:W0:Y:S02]  /*0500*/  SHFL.DOWN PT, R10, R11, 0x4, 0x1f ;  /* 0x08801f000b0a7f89 */ /* 0x000e2400000e0000 */
[----:B0-----:R-:W-:-:S05]  /*0510*/  FMNMX R10, R11, R10, !PT ;  /* 0x0000000a0b0a7209 */ /* 0x001fca0007800000 */
[----:B------:R-:W0:Y:S02]  /*0520*/  SHFL.DOWN PT, R13, R10, 0x2, 0x1f ;  /* 0x08401f000a0d7f89 */ /* 0x000e2400000e0000 */
[----:B0-----:R-:W-:-:S05]  /*0530*/  FMNMX R13, R10, R13, !PT ;  /* 0x0000000d0a0d7209 */ /* 0x001fca0007800000 */
[----:B------:R-:W0:Y:S02]  /*0540*/  SHFL.DOWN PT, R12, R13, 0x1, 0x1f ;  /* 0x08201f000d0c7f89 */ /* 0x000e2400000e0000 */
[----:B0-----:R-:W-:-:S05]  /*0550*/  FMNMX R12, R13, R12, !PT ;  /* 0x0000000c0d0c7209 */ /* 0x001fca0007800000 */
[----:B------:R0:W-:Y:S01]  /*0560*/  @!P0 STS [R5+UR4], R12 ;  /* 0x0000000c05008988 */ /* 0x0001e20008000804 */
[----:B------:R-:W-:Y:S06]  /*0570*/  BAR.SYNC.DEFER_BLOCKING 0x0 ;  /* 0x0000000000007b1d */ /* 0x000fec0000010000 */
[----:B------:R-:W-:Y:S05]  /*0580*/  @P1 BRA `(.L_x_7) ;  /* 0x00000000004c1947 */ /* 0x000fea0003800000 */
[----:B------:R-:W-:Y:S01]  /*0590*/  UIADD3 UR5, UPT, UPT, UR9, 0x1f, URZ ;  /* 0x0000001f09057890 */ /* 0x000fe2000fffe0ff */
[----:B0-----:R-:W-:Y:S01]  /*05a0*/  IMAD.MOV.U32 R5, RZ, RZ, -0x800000 ;  /* 0xff800000ff057424 */ /* 0x001fe200078e00ff */
[----:B------:R-:W-:Y:S02]  /*05b0*/  LEA R8, R3, UR4, 0x2 ;  /* 0x0000000403087c11 */ /* 0x000fe4000f8e10ff */
[----:B------:R-:W-:-:S06]  /*05c0*/  USHF.R.U32.HI UR5, URZ, 0x5, UR5 ;  /* 0x00000005ff057899 */ /* 0x000fcc0008011605 */
[----:B------:R-:W-:Y:S01]  /*05d0*/  ISETP.GE.U32.AND P1, PT, R3, UR5, PT ;  /* 0x0000000503007c0c */ /* 0x000fe2000bf26070 */
[----:B------:R-:W-:-:S12]  /*05e0*/  UMOV UR5, 0xffffffff ;  /* 0xffffffff00057882 */ /* 0x000fd80000000000 */
[----:B------:R0:W1:Y:S01]  /*05f0*/  @!P1 LDS R5, [R8] ;  /* 0x0000000008059984 */ /* 0x0000620000000800 */
[----:B------:R-:W-:Y:S05]  /*0600*/  BRA.DIV UR5, `(.L_x_8) ;  /* 0x0000001a05747947 */ /* 0x000fea000b800000 */
[----:B01----:R-:W0:Y:S02]  /*0610*/  SHFL.DOWN PT, R8, R5, 0x10, 0x1f ;  /* 0x0a001f0005087f89 */ /* 0x003e2400000e0000 */
[----:B0-----:R-:W-:-:S05]  /*0620*/  FMNMX R8, R8, R5, !PT ;  /* 0x0000000508087209 */ /* 0x001fca0007800000 */
[----:B------:R-:W0:Y:S02]  /*0630*/  SHFL.DOWN PT, R11, R8, 0x8, 0x1f ;  /* 0x09001f00080b7f89 */ /* 0x000e2400000e0000 */
[----:B0-----:R-:W-:-:S05]  /*0640*/  FMNMX R11, R8, R11, !PT ;  /* 0x0000000b080b7209 */ /* 0x001fca0007800000 */
[----:B------:R-:W0:Y:S02]  /*0650*/  SHFL.DOWN PT, R10, R11, 0x4, 0x1f ;  /* 0x08801f000b0a7f89 */ /* 0x000e2400000e0000 */
[----:B0-----:R-:W-:-:S05]  /*0660*/  FMNMX R10, R11, R10, !PT ;  /* 0x0000000a0b0a7209 */ /* 0x001fca0007800000 */
[----:B------:R-:W0:Y:S02]  /*0670*/  SHFL.DOWN PT, R13, R10, 0x2, 0x1f ;  /* 0x08401f000a0d7f89 */ /* 0x000e2400000e0000 */
[----:B0-----:R-:W-:-:S05]  /*0680*/  FMNMX R13, R10, R13, !PT ;  /* 0x0000000d0a0d7209 */ /* 0x001fca0007800000 */
[----:B------:R0:W1:Y:S02]  /*0690*/  SHFL.DOWN PT, R12, R13, 0x1, 0x1f ;  /* 0x08201f000d0c7f89 */ /* 0x00006400000e0000 */
.L_x_44:
[----:B-1----:R-:W-:-:S05]  /*06a0*/  FMNMX R12, R13, R12, !PT ;  /* 0x0000000c0d0c7209 */ /* 0x002fca0007800000 */
[----:B------:R1:W-:Y:S02]  /*06b0*/  @!P0 STS [UR4], R12 ;  /* 0x0000000cff008988 */ /* 0x0003e40008000804 */
.L_x_7:
[----:B------:R-:W-:Y:S05]  /*06c0*/  WARPSYNC.ALL ;  /* 0x0000000000007948 */ /* 0x000fea0003800000 */
[----:B------:R-:W-:Y:S01]  /*06d0*/  ISETP.GE.AND P0, PT, R0, R9, PT ;  /* 0x000000090000720c */ /* 0x000fe20003f06270 */
[----:B------:R-:W-:Y:S01]  /*06e0*/  BAR.SYNC.DEFER_BLOCKING 0x0 ;  /* 0x0000000000007b1d */ /* 0x000fe20000010000 */
[----:B0-----:R-:W-:-:S05]  /*06f0*/  HFMA2 R5, -RZ, RZ, 0, 0 ;  /* 0x00000000ff057431 */ /* 0x001fca00000001ff */
[----:B------:R-:W0:Y:S01]  /*0700*/  LDCU UR11, c[0x0][0x3a8] ;  /* 0x00007500ff0b77ac */ /* 0x000e220008000800 */
[----:B------:R-:W-:Y:S01]  /*0710*/  BSSY.RECONVERGENT B0, `(.L_x_9) ;  /* 0x0000038000007945 */ /* 0x000fe20003800200 */
[----:B------:R-:W2:Y:S01]  /*0720*/  LDS R8, [UR4] ;  /* 0x00000004ff087984 */ /* 0x000ea20008000800 */
[----:B------:R-:W3:Y:S03]  /*0730*/  LDCU.64 UR4, c[0x0][0x388] ;  /* 0x00007100ff0477ac */ /* 0x000ee60008000a00 */
[----:B------:R-:W-:Y:S05]  /*0740*/  @P0 BRA `(.L_x_10) ;  /* 0x0000000000d00947 */ /* 0x000fea0003800000 */
[----:B------:R-:W-:-:S13]  /*0750*/  ISETP.GE.AND P0, PT, R4, 0x1, PT ;  /* 0x000000010400780c */ /* 0x000fda0003f06270 */
[----:B------:R-:W-:Y:S05]  /*0760*/  @!P0 BRA `(.L_x_11) ;  /* 0x0000000000948947 */ /* 0x000fea0003800000 */
[----:B------:R-:W-:Y:S01]  /*0770*/  BSSY.RECONVERGENT B1, `(.L_x_12) ;  /* 0x0000023000017945 */ /* 0x000fe20003800200 */
[----:B------:R-:W-:Y:S02]  /*0780*/  IMAD.MOV.U32 R5, RZ, RZ, RZ ;  /* 0x000000ffff057224 */ /* 0x000fe400078e00ff */
[----:B------:R-:W-:-:S07]  /*0790*/  IMAD.MOV.U32 R17, RZ, RZ, R0 ;  /* 0x000000ffff117224 */ /* 0x000fce00078e0000 */
.L_x_14:
[----:B------:R-:W-:Y:S01]  /*07a0*/  SHF.R.S32.HI R21, RZ, 0x1f, R17 ;  /* 0x0000001fff157819 */ /* 0x000fe20000011411 */
[----:B------:R-:W-:Y:S01]  /*07b0*/  IMAD.MOV.U32 R19, RZ, RZ, RZ ;  /* 0x000000ffff137224 */ /* 0x000fe200078e00ff */
[----:B------:R-:W-:-:S07]  /*07c0*/  MOV R9, RZ ;  /* 0x000000ff00097202 */ /* 0x000fce0000000f00 */
.L_x_13:
[----:B0-----:R-:W-:Y:S01]  /*07d0*/  IMAD.U32 R4, RZ, RZ, UR11 ;  /* 0x0000000bff047e24 */ /* 0x001fe2000f8e00ff */
[----:B------:R-:W-:Y:S01]  /*07e0*/  MOV R10, R19 ;  /* 0x00000013000a7202 */ /* 0x000fe20000000f00 */
[----:B------:R-:W-:Y:S02]  /*07f0*/  IMAD.MOV.U32 R11, RZ, RZ, RZ ;  /* 0x000000ffff0b7224 */ /* 0x000fe400078e00ff */
[-C--:B------:R-:W-:Y:S02]  /*0800*/  IMAD R14, R21, R4.reuse, RZ ;  /* 0x00000004150e7224 */ /* 0x080fe400078e02ff */
[----:B-1----:R-:W-:-:S04]  /*0810*/  IMAD.WIDE.U32 R12, R17, R4, R10 ;  /* 0x00000004110c7225 */ /* 0x002fc800078e000a */
[----:B------:R-:W-:Y:S01]  /*0820*/  IMAD R11, R17, R2, R14 ;  /* 0x00000002110b7224 */ /* 0x000fe200078e020e */
[----:B---3--:R-:W-:Y:S01]  /*0830*/  LEA R10, P0, R12, UR4, 0x2 ;  /* 0x000000040c0a7c11 */ /* 0x008fe2000f8010ff */
[----:B------:R-:W-:-:S04]  /*0840*/  IMAD.WIDE.U32 R14, R19, 0x4, R6 ;  /* 0x00000004130e7825 */ /* 0x000fc800078e0006 */
[----:B------:R-:W-:Y:S02]  /*0850*/  IMAD.IADD R11, R13, 0x1, R11 ;  /* 0x000000010d0b7824 */ /* 0x000fe400078e020b */
[----:B------:R-:W3:Y:S03]  /*0860*/  LDG.E.CONSTANT R14, desc[UR6][R14.64] ;  /* 0x000000060e0e7981 */ /* 0x000ee6000c1e9900 */
[----:B------:R-:W-:-:S05]  /*0870*/  LEA.HI.X R11, R12, UR5, R11, 0x2, P0 ;  /* 0x000000050c0b7c11 */ /* 0x000fca00080f140b */
[----:B------:R-:W3:Y:S01]  /*0880*/  LDG.E.CONSTANT R10, desc[UR6][R10.64] ;  /* 0x000000060a0a7981 */ /* 0x000ee2000c1e9900 */
[----:B------:R-:W-:-:S04]  /*0890*/  IADD3 R19, PT, PT, R19, 0x1, RZ ;  /* 0x0000000113137810 */ /* 0x000fc80007ffe0ff */
[----:B------:R-:W-:Y:S01]  /*08a0*/  ISETP.NE.AND P0, PT, R19, R4, PT ;  /* 0x000000041300720c */ /* 0x000fe20003f05270 */
[----:B---3--:R-:W-:-:S12]  /*08b0*/  FFMA R9, R14, R10, R9 ;  /* 0x0000000a0e097223 */ /* 0x008fd80000000009 */
[----:B------:R-:W-:Y:S05]  /*08c0*/  @P0 BRA `(.L_x_13) ;  /* 0xfffffffc00c00947 */ /* 0x000fea000383ffff */
[----:B------:R-:W2:Y:S01]  /*08d0*/  LDCU UR10, c[0x0][0x3b0] ;  /* 0x00007600ff0a77ac */ /* 0x000ea20008000800 */
[----:B------:R-:W-:Y:S02]  /*08e0*/  VIADD R17, R17, UR9 ;  /* 0x0000000911117c36 */ /* 0x000fe40008000000 */
[----:B--2---:R-:W-:Y:S01]  /*08f0*/  FFMA R9, R9, UR10, -R8 ;  /* 0x0000000a09097c23 */ /* 0x004fe20008000808 */
[----:B------:R-:W0:Y:S03]  /*0900*/  LDCU UR10, c[0x0][0x3a4] ;  /* 0x00007480ff0a77ac */ /* 0x000e260008000800 */
[----:B------:R-:W-:-:S05]  /*0910*/  FMUL R10, R9, 1.4426950216293334961 ;  /* 0x3fb8aa3b090a7820 */ /* 0x000fca0000400000 */
[----:B------:R-:W-:Y:S01]  /*0920*/  FSETP.GEU.AND P0, PT, R10, -126, PT ;  /* 0xc2fc00000a00780b */ /* 0x000fe20003f0e000 */
[----:B0-----:R-:W-:-:S12]  /*0930*/  IMAD.U32 R9, RZ, RZ, UR10 ;  /* 0x0000000aff097e24 */ /* 0x001fd8000f8e00ff */
[----:B------:R-:W-:Y:S01]  /*0940*/  @!P0 FMUL R10, R10, 0.5 ;  /* 0x3f0000000a0a8820 */ /* 0x000fe20000400000 */
[----:B------:R-:W-:-:S03]  /*0950*/  ISETP.GE.AND P1, PT, R17, R9, PT ;  /* 0x000000091100720c */ /* 0x000fc60003f26270 */
[----:B------:R-:W0:Y:S02]  /*0960*/  MUFU.EX2 R12, R10 ;  /* 0x0000000a000c7308 */ /* 0x000e240000000800 */
[----:B0-----:R-:W-:-:S04]  /*0970*/  @!P0 FMUL R12, R12, R12 ;  /* 0x0000000c0c0c8220 */ /* 0x001fc80000400000 */
[----:B------:R-:W-:-:S04]  /*0980*/  FADD R5, R12, R5 ;  /* 0x000000050c057221 */ /* 0x000fc80000000000 */
[----:B------:R-:W-:Y:S05]  /*0990*/  @!P1 BRA `(.L_x_14) ;  /* 0xfffffffc00809947 */ /* 0x000fea000383ffff */
[----:B------:R-:W-:Y:S05]  /*09a0*/  BSYNC.RECONVERGENT B1 ;  /* 0x0000000000017941 */ /* 0x000fea0003800200 */
.L_x_12:
[----:B------:R-:W-:Y:S05]  /*09b0*/  BRA `(.L_x_10) ;  /* 0x0000000000347947 */ /* 0x000fea0003800000 */
.L_x_11:
[----:B------:R-:W2:Y:S01]  /*09c0*/  LDCU UR10, c[0x0][0x3b0] ;  /* 0x00007600ff0a77ac */ /* 0x000ea20008000800 */
[----:B------:R-:W-:Y:S02]  /*09d0*/  HFMA2 R5, -RZ, RZ, 0, 0 ;  /* 0x00000000ff057431 */ /* 0x000fe400000001ff */
[----:B-1----:R-:W-:Y:S02]  /*09e0*/  IMAD.MOV.U32 R12, RZ, RZ, R0 ;  /* 0x000000ffff0c7224 */ /* 0x002fe400078e0000 */
[----:B--2---:R-:W-:-:S04]  /*09f0*/  FFMA R2, RZ, UR10, -R8 ;  /* 0x0000000aff027c23 */ /* 0x004fc80008000808 */
[----:B------:R-:W-:-:S05]  /*0a00*/  FMUL R2, R2, 1.4426950216293334961 ;  /* 0x3fb8aa3b02027820 */ /* 0x000fca0000400000 */
[----:B------:R-:W-:-:S13]  /*0a10*/  FSETP.GEU.AND P0, PT, R2, -126, PT ;  /* 0xc2fc00000200780b */ /* 0x000fda0003f0e000 */
[----:B------:R-:W-:-:S04]  /*0a20*/  @!P0 FMUL R2, R2, 0.5 ;  /* 0x3f00000002028820 */ /* 0x000fc80000400000 */
[----:B------:R-:W1:Y:S02]  /*0a30*/  MUFU.EX2 R10, R2 ;  /* 0x00000002000a7308 */ /* 0x000e640000000800 */
[----:B-1----:R-:W-:-:S07]  /*0a40*/  @!P0 FMUL R10, R10, R10 ;  /* 0x0000000a0a0a8220 */ /* 0x002fce0000400000 */
.L_x_15:
[----:B------:R-:W-:Y:S02]  /*0a50*/  VIADD R12, R12, UR9 ;  /* 0x000000090c0c7c36 */ /* 0x000fe40008000000 */
[----:B------:R-:W-:-:S03]  /*0a60*/  FADD R5, R10, R5 ;  /* 0x000000050a057221 */ /* 0x000fc60000000000 */
[----:B------:R-:W-:-:S13]  /*0a70*/  ISETP.GE.AND P0, PT, R12, R9, PT ;  /* 0x000000090c00720c */ /* 0x000fda0003f06270 */
[----:B------:R-:W-:Y:S05]  /*0a80*/  @!P0 BRA `(.L_x_15) ;  /* 0xfffffffc00f08947 */ /* 0x000fea000383ffff */
.L_x_10:
[----:B0--3--:R-:W-:Y:S05]  /*0a90*/  BSYNC.RECONVERGENT B0 ;  /* 0x0000000000007941 */ /* 0x009fea0003800200 */
.L_x_9:
[----:B------:R-:W0:Y:S01]  /*0aa0*/  SHFL.DOWN PT, R2, R5, 0x10, 0x1f ;  /* 0x0a001f0005027f89 */ /* 0x000e2200000e0000 */
[----:B------:R-:W-:Y:S02]  /*0ab0*/  ISETP.NE.AND P0, PT, R3, RZ, PT ;  /* 0x000000ff0300720c */ /* 0x000fe40003f05270 */
[----:B------:R-:W-:-:S11]  /*0ac0*/  ISETP.GT.U32.AND P1, PT, R0, 0x1f, PT ;  /* 0x0000001f0000780c */ /* 0x000fd60003f24070 */
[----:B------:R-:W3:Y:S01]  /*0ad0*/  @!P0 S2R R15, SR_CgaCtaId ;  /* 0x00000000000f8919 */ /* 0x000ee20000008800 */
[----:B------:R-:W-:Y:S01]  /*0ae0*/  @!P0 MOV R14, 0x400 ;  /* 0x00000400000e8802 */ /* 0x000fe20000000f00 */
[----:B0-----:R-:W-:Y:S01]  /*0af0*/  FADD R2, R2, R5 ;  /* 0x0000000502027221 */ /* 0x001fe20000000000 */
[----:B------:R-:W-:-:S04]  /*0b00*/  @!P0 SHF.R.U32.HI R5, RZ, 0x3, R0 ;  /* 0x00000003ff058819 */ /* 0x000fc80000011600 */
[----:B------:R-:W0:Y:S01]  /*0b10*/  SHFL.DOWN PT, R11, R2, 0x8, 0x1f ;  /* 0x09001f00020b7f89 */ /* 0x000e2200000e0000 */
[----:B------:R-:W-:Y:S02]  /*0b20*/  @!P0 LOP3.LUT R5, R5, 0x7c, RZ, 0xc0, !PT ;  /* 0x0000007c05058812 */ /* 0x000fe400078ec0ff */
[----:B---3--:R-:W-:-:S04]  /*0b30*/  @!P0 LEA R14, R15, R14, 0x18 ;  /* 0x0000000e0f0e8211 */ /* 0x008fc800078ec0ff */
[----:B------:R-:W-:Y:S01]  /*0b40*/  @!P0 IADD3 R5, PT, PT, R5, R14, RZ ;  /* 0x0000000e05058210 */ /* 0x000fe20007ffe0ff */
[----:B0-----:R-:W-:-:S05]  /*0b50*/  FADD R11, R2, R11 ;  /* 0x0000000b020b7221 */ /* 0x001fca0000000000 */
[----:B------:R-:W0:Y:S02]  /*0b60*/  SHFL.DOWN PT, R10, R11, 0x4, 0x1f ;  /* 0x08801f000b0a7f89 */ /* 0x000e2400000e0000 */
[----:B0-----:R-:W-:-:S05]  /*0b70*/  FADD R10, R11, R10 ;  /* 0x0000000a0b0a7221 */ /* 0x001fca0000000000 */
[----:B------:R-:W0:Y:S02]  /*0b80*/  SHFL.DOWN PT, R13, R10, 0x2, 0x1f ;  /* 0x08401f000a0d7f89 */ /* 0x000e2400000e0000 */
[----:B0-----:R-:W-:-:S05]  /*0b90*/  FADD R13, R10, R13 ;  /* 0x0000000d0a0d7221 */ /* 0x001fca0000000000 */
[----:B-1----:R-:W0:Y:S02]  /*0ba0*/  SHFL.DOWN PT, R12, R13, 0x1, 0x1f ;  /* 0x08201f000d0c7f89 */ /* 0x002e2400000e0000 */
[----:B0-----:R-:W-:-:S05]  /*0bb0*/  FADD R12, R13, R12 ;  /* 0x0000000c0d0c7221 */ /* 0x001fca0000000000 */
[----:B------:R0:W-:Y:S01]  /*0bc0*/  @!P0 STS [R5], R12 ;  /* 0x0000000c05008388 */ /* 0x0001e20000000800 */
[----:B------:R-:W-:Y:S06]  /*0bd0*/  BAR.SYNC.DEFER_BLOCKING 0x0 ;  /* 0x0000000000007b1d */ /* 0x000fec0000010000 */
[----:B------:R-:W-:Y:S05]  /*0be0*/  @P1 BRA `(.L_x_16) ;  /* 0x0000000000641947 */ /* 0x000fea0003800000 */
[----:B------:R-:W-:-:S04]  /*0bf0*/  UIADD3 UR4, UPT, UPT, UR9, 0x1f, URZ ;  /* 0x0000001f09047890 */ /* 0x000fc8000fffe0ff */
[----:B------:R-:W-:-:S06]  /*0c00*/  USHF.R.U32.HI UR4, URZ, 0x5, UR4 ;  /* 0x00000005ff047899 */ /* 0x000fcc0008011604 */
[----:B------:R-:W-:Y:S01]  /*0c10*/  ISETP.GE.U32.AND P1, PT, R3, UR4, PT ;  /* 0x0000000403007c0c */ /* 0x000fe2000bf26070 */
[----:B------:R-:W-:-:S12]  /*0c20*/  UMOV UR4, 0xffffffff ;  /* 0xffffffff00047882 */ /* 0x000fd80000000000 */
[----:B0-----:R-:W0:Y:S01]  /*0c30*/  @!P1 S2R R5, SR_CgaCtaId ;  /* 0x0000000000059919 */ /* 0x001e220000008800 */
[----:B------:R-:W-:-:S04]  /*0c40*/  @!P1 MOV R2, 0x400 ;  /* 0x0000040000029802 */ /* 0x000fc80000000f00 */
[----:B0-----:R-:W-:Y:S01]  /*0c50*/  @!P1 LEA R10, R5, R2, 0x18 ;  /* 0x00000002050a9211 */ /* 0x001fe200078ec0ff */
[----:B------:R-:W-:-:S04]  /*0c60*/  IMAD.MOV.U32 R2, RZ, RZ, RZ ;  /* 0x000000ffff027224 */ /* 0x000fc800078e00ff */
[----:B------:R-:W-:-:S05]  /*0c70*/  @!P1 IMAD R10, R3, 0x4, R10 ;  /* 0x00000004030a9824 */ /* 0x000fca00078e020a */
[----:B------:R0:W1:Y:S01]  /*0c80*/  @!P1 LDS R2, [R10] ;  /* 0x000000000a029984 */ /* 0x0000620000000800 */
[----:B------:R-:W-:Y:S05]  /*0c90*/  BRA.DIV UR4, `(.L_x_17) ;  /* 0x0000001604647947 */ /* 0x000fea000b800000 */
[----:B-1----:R-:W1:Y:S02]  /*0ca0*/  SHFL.DOWN PT, R3, R2, 0x10, 0x1f ;  /* 0x0a001f0002037f89 */ /* 0x002e6400000e0000 */
[----:B-1----:R-:W-:-:S05]  /*0cb0*/  FADD R3, R3, R2 ;  /* 0x0000000203037221 */ /* 0x002fca0000000000 */
[----:B0-----:R-:W0:Y:S02]  /*0cc0*/  SHFL.DOWN PT, R10, R3, 0x8, 0x1f ;  /* 0x09001f00030a7f89 */ /* 0x001e2400000e0000 */
[----:B0-----:R-:W-:-:S05]  /*0cd0*/  FADD R10, R3, R10 ;  /* 0x0000000a030a7221 */ /* 0x001fca0000000000 */
[----:B------:R-:W0:Y:S02]  /*0ce0*/  SHFL.DOWN PT, R5, R10, 0x4, 0x1f ;  /* 0x08801f000a057f89 */ /* 0x000e2400000e0000 */
[----:B0-----:R-:W-:-:S05]  /*0cf0*/  FADD R5, R10, R5 ;  /* 0x000000050a057221 */ /* 0x001fca0000000000 */
[----:B------:R-:W0:Y:S02]  /*0d00*/  SHFL.DOWN PT, R12, R5, 0x2, 0x1f ;  /* 0x08401f00050c7f89 */ /* 0x000e2400000e0000 */
[----:B0-----:R-:W-:-:S05]  /*0d10*/  FADD R12, R5, R12 ;  /* 0x0000000c050c7221 */ /* 0x001fca0000000000 */
[----:B------:R0:W1:Y:S02]  /*0d20*/  SHFL.DOWN PT, R11, R12, 0x1, 0x1f ;  /* 0x08201f000c0b7f89 */ /* 0x00006400000e0000 */
.L_x_50:
[----:B------:R-:W3:Y:S01]  /*0d30*/  @!P0 S2R R3, SR_CgaCtaId ;  /* 0x0000000000038919 */ /* 0x000ee20000008800 */
[----:B------:R-:W-:Y:S01]  /*0d40*/  @!P0 MOV R2, 0x400 ;  /* 0x0000040000028802 */ /* 0x000fe20000000f00 */
[----:B-1----:R-:W-:-:S03]  /*0d50*/  FADD R11, R12, R11 ;  /* 0x0000000b0c0b7221 */ /* 0x002fc60000000000 */
[----:B---3--:R-:W-:-:S05]  /*0d60*/  @!P0 LEA R2, R3, R2, 0x18 ;  /* 0x0000000203028211 */ /* 0x008fca00078ec0ff */
[----:B------:R1:W-:Y:S02]  /*0d70*/  @!P0 STS [R2], R11 ;  /* 0x0000000b02008388 */ /* 0x0003e40000000800 */
.L_x_16:
[----:B------:R-:W-:Y:S05]  /*0d80*/  WARPSYNC.ALL ;  /* 0x0000000000007948 */ /* 0x000fea0003800000 */
[----:B-1----:R-:W1:Y:S01]  /*0d90*/  LDC R11, c[0x0][0x3ac] ;  /* 0x0000eb00ff0b7b82 */ /* 0x002e620000000800 */
[----:B------:R-:W-:-:S07]  /*0da0*/  UMOV UR4, 0x400 ;  /* 0x0000040000047882 */ /* 0x000fce0000000000 */
[----:B------:R-:W3:Y:S08]  /*0db0*/  S2UR UR5, SR_CgaCtaId ;  /* 0x00000000000579c3 */ /* 0x000ef00000008800 */
[----:B------:R-:W-:Y:S01]  /*0dc0*/  BAR.SYNC.DEFER_BLOCKING 0x0 ;  /* 0x0000000000007b1d */ /* 0x000fe20000010000 */
[----:B-1----:R-:W-:Y:S01]  /*0dd0*/  ISETP.GE.AND P0, PT, R0, R11, PT ;  /* 0x0000000b0000720c */ /* 0x002fe20003f06270 */
[----:B---3--:R-:W-:-:S12]  /*0de0*/  ULEA UR4, UR5, UR4, 0x18 ;  /* 0x0000000405047291 */ /* 0x008fd8000f8ec0ff */
[----:B------:R-:W-:Y:S05]  /*0df0*/  @P0 EXIT ;  /* 0x000000000000094d */ /* 0x000fea0003800000 */
[----:B------:R-:W1:Y:S01]  /*0e00*/  LDS R2, [UR4] ;  /* 0x00000004ff027984 */ /* 0x000e620008000800 */
[----:B------:R-:W-:Y:S01]  /*0e10*/  ISETP.GT.AND P0, PT, R9, RZ, PT ;  /* 0x000000ff0900720c */ /* 0x000fe20003f04270 */
[----:B0-----:R-:W-:Y:S01]  /*0e20*/  IMAD.WIDE.U32 R12, R11, UR8, RZ ;  /* 0x000000080b0c7c25 */ /* 0x001fe2000f8e00ff */
[----:B------:R-:W-:-:S05]  /*0e30*/  SHF.R.S32.HI R3, RZ, 0x1f, R11 ;  /* 0x0000001fff037819 */ /* 0x000fca000001140b */
[----:B------:R-:W-:-:S05]  /*0e40*/  IMAD R5, R3, UR8, RZ ;  /* 0x0000000803057c24 */ /* 0x000fca000f8e02ff */
[----:B------:R-:W-:Y:S01]  /*0e50*/  IADD3 R5, PT, PT, R13, R5, RZ ;  /* 0x000000050d057210 */ /* 0x000fe20007ffe0ff */
[----:B------:R-:W-:Y:S06]  /*0e60*/  @P0 BRA `(.L_x_18) ;  /* 0x0000000000280947 */ /* 0x000fec0003800000 */
[----:B------:R-:W0:Y:S02]  /*0e70*/  LDC.64 R6, c[0x0][0x398] ;  /* 0x0000e600ff067b82 */ /* 0x000e240000000a00 */
.L_x_19:
[----:B------:R-:W-:-:S04]  /*0e80*/  IADD3 R3, P0, PT, R0, R12, RZ ;  /* 0x0000000c00037210 */ /* 0x000fc80007f1e0ff */
[C---:B------:R-:W-:Y:S01]  /*0e90*/  LEA.HI.X.SX32 R4, R0.reuse, R5, 0x1, P0 ;  /* 0x0000000500047211 */ /* 0x040fe200000f0eff */
[----:B------:R-:W-:Y:S01]  /*0ea0*/  VIADD R0, R0, UR9 ;  /* 0x0000000900007c36 */ /* 0x000fe20008000000 */
[----:B01----:R-:W-:-:S04]  /*0eb0*/  LEA R2, P0, R3, R6, 0x2 ;  /* 0x0000000603027211 */ /* 0x003fc800078010ff */
[----:B------:R-:W-:Y:S02]  /*0ec0*/  LEA.HI.X R3, R3, R7, R4, 0x2, P0 ;  /* 0x0000000703037211 */ /* 0x000fe400000f1404 */
[----:B------:R-:W-:-:S03]  /*0ed0*/  ISETP.GE.AND P0, PT, R0, R11, PT ;  /* 0x0000000b0000720c */ /* 0x000fc60003f06270 */
[----:B------:R3:W-:Y:S10]  /*0ee0*/  STG.E desc[UR6][R2.64], RZ ;  /* 0x000000ff02007986 */ /* 0x0007f4000c101906 */
[----:B---3--:R-:W-:Y:S05]  /*0ef0*/  @!P0 BRA `(.L_x_19) ;  /* 0xfffffffc00e08947 */ /* 0x008fea000383ffff */
[----:B------:R-:W-:Y:S05]  /*0f00*/  EXIT ;  /* 0x000000000000794d */ /* 0x000fea0003800000 */
.L_x_18:
[----:B------:R-:W-:-:S13]  /*0f10*/  ISETP.GE.AND P0, PT, R4, 0x1, PT ;  /* 0x000000010400780c */ /* 0x000fda0003f06270 */
[----:B------:R-:W-:Y:S05]  /*0f20*/  @!P0 BRA `(.L_x_20) ;  /* 0x00000004001c8947 */ /* 0x000fea0003800000 */
.L_x_24:
[----:B------:R-:W-:Y:S02]  /*0f30*/  HFMA2 R4, -RZ, RZ, 0, 0 ;  /* 0x00000000ff047431 */ /* 0x000fe400000001ff */
[----:B0-----:R-:W-:-:S07]  /*0f40*/  IMAD.MOV.U32 R9, RZ, RZ, RZ ;  /* 0x000000ffff097224 */ /* 0x001fce00078e00ff */
.L_x_23:
[----:B------:R-:W0:Y:S01]  /*0f50*/  LDCU UR4, c[0x0][0x3a8] ;  /* 0x00007500ff0477ac */ /* 0x000e220008000800 */
[----:B------:R-:W3:Y:S01]  /*0f60*/  LDC.64 R14, c[0x0][0x388] ;  /* 0x0000e200ff0e7b82 */ /* 0x000ee20000000a00 */
[----:B------:R-:W-:Y:S01]  /*0f70*/  IMAD.MOV.U32 R17, RZ, RZ, RZ ;  /* 0x000000ffff117224 */ /* 0x000fe200078e00ff */
[----:B------:R-:W-:Y:S01]  /*0f80*/  MOV R18, R6 ;  /* 0x0000000600127202 */ /* 0x000fe20000000f00 */
[----:B------:R-:W-:Y:S01]  /*0f90*/  IMAD.MOV.U32 R19, RZ, RZ, R7 ;  /* 0x000000ffff137224 */ /* 0x000fe200078e0007 */
[----:B0-----:R-:W-:Y:S02]  /*0fa0*/  USHF.R.S32.HI UR5, URZ, 0x1f, UR4 ;  /* 0x0000001fff057899 */ /* 0x001fe40008011404 */
[----:B------:R-:W-:Y:S01]  /*0fb0*/  IMAD.WIDE.U32 R10, R4, UR4, RZ ;  /* 0x00000004040a7c25 */ /* 0x000fe2000f8e00ff */
[----:B------:R-:W-:-:S03]  /*0fc0*/  UIADD3 UR4, UPT, UPT, -UR4, URZ, URZ ;  /* 0x000000ff04047290 */ /* 0x000fc6000fffe1ff */
[----:B------:R-:W-:Y:S01]  /*0fd0*/  IMAD R21, R4, UR5, RZ ;  /* 0x0000000504157c24 */ /* 0x000fe2000f8e02ff */
[----:B---3--:R-:W-:Y:S02]  /*0fe0*/  LEA R20, P0, R10, R14, 0x2 ;  /* 0x0000000e0a147211 */ /* 0x008fe400078010ff */
[----:B------:R-:W-:Y:S02]  /*0ff0*/  IMAD.U32 R16, RZ, RZ, UR4 ;  /* 0x00000004ff107e24 */ /* 0x000fe4000f8e00ff */
[----:B------:R-:W-:-:S05]  /*1000*/  IMAD.IADD R21, R11, 0x1, R21 ;  /* 0x000000010b157824 */ /* 0x000fca00078e0215 */
[----:B------:R-:W-:-:S07]  /*1010*/  LEA.HI.X R21, R10, R15, R21, 0x2, P0 ;  /* 0x0000000f0a157211 */ /* 0x000fce00000f1415 */
.L_x_21:
[----:B------:R-:W-:Y:S01]  /*1020*/  MOV R14, R18 ;  /* 0x00000012000e7202 */ /* 0x000fe20000000f00 */
[----:B------:R-:W-:Y:S01]  /*1030*/  IMAD.MOV.U32 R10, RZ, RZ, R20 ;  /* 0x000000ffff0a7224 */ /* 0x000fe200078e0014 */
[----:B------:R-:W-:Y:S01]  /*1040*/  MOV R11, R21 ;  /* 0x00000015000b7202 */ /* 0x000fe20000000f00 */
[----:B------:R-:W-:-:S04]  /*1050*/  IMAD.MOV.U32 R15, RZ, RZ, R19 ;  /* 0x000000ffff0f7224 */ /* 0x000fc800078e0013 */
[----:B------:R-:W3:Y:S04]  /*1060*/  LDG.E.CONSTANT R10, desc[UR6][R10.64] ;  /* 0x000000060a0a7981 */ /* 0x000ee8000c1e9900 */
[----:B------:R-:W3:Y:S01]  /*1070*/  LDG.E.CONSTANT R14, desc[UR6][R14.64] ;  /* 0x000000060e0e7981 */ /* 0x000ee2000c1e9900 */
[----:B------:R-:W-:-:S05]  /*1080*/  VIADD R16, R16, 0x1 ;  /* 0x0000000110107836 */ /* 0x000fca0000000000 */
[----:B------:R-:W-:Y:S02]  /*1090*/  ISETP.NE.AND P0, PT, R16, RZ, PT ;  /* 0x000000ff1000720c */ /* 0x000fe40003f05270 */
[----:B------:R-:W-:Y:S02]  /*10a0*/  IADD3 R20, P1, PT, R20, 0x4, RZ ;  /* 0x0000000414147810 */ /* 0x000fe40007f3e0ff */
[----:B------:R-:W-:-:S03]  /*10b0*/  IADD3 R18, P2, PT, R18, 0x4, RZ ;  /* 0x0000000412127810 */ /* 0x000fc60007f5e0ff */
[----:B------:R-:W-:Y:S01]  /*10c0*/  IMAD.X R21, RZ, RZ, R21, P1 ;  /* 0x000000ffff157224 */ /* 0x000fe200008e0615 */
[----:B------:R-:W-:Y:S01]  /*10d0*/  IADD3.X R19, PT, PT, RZ, R19, RZ, P2, !PT ;  /* 0x00000013ff137210 */ /* 0x000fe200017fe4ff */
[----:B---3--:R-:W-:-:S04]  /*10e0*/  FFMA R17, R14, R10, R17 ;  /* 0x0000000a0e117223 */ /* 0x008fc80000000011 */
[----:B------:R-:W-:Y:S05]  /*10f0*/  @P0 BRA `(.L_x_21) ;  /* 0xfffffffc00c80947 */ /* 0x000fea000383ffff */
[----:B------:R-:W2:Y:S01]  /*1100*/  LDCU UR4, c[0x0][0x3b0] ;  /* 0x00007600ff0477ac */ /* 0x000ea20008000800 */
[----:B-1----:R-:W0:Y:S01]  /*1110*/  MUFU.RCP R11, R2 ;  /* 0x00000002000b7308 */ /* 0x002e220000001000 */
[----:B--2---:R-:W-:Y:S01]  /*1120*/  FFMA R17, R17, UR4, -R8 ;  /* 0x0000000411117c23 */ /* 0x004fe20008000808 */
[----:B0-----:R-:W-:-:S03]  /*1130*/  FFMA R10, -R2, R11, 1 ;  /* 0x3f800000020a7423 */ /* 0x001fc6000000010b */
[----:B------:R-:W-:Y:S01]  /*1140*/  FMUL R17, R17, 1.4426950216293334961 ;  /* 0x3fb8aa3b11117820 */ /* 0x000fe20000400000 */
[----:B------:R-:W-:-:S04]  /*1150*/  FFMA R11, R11, R10, R11 ;  /* 0x0000000a0b0b7223 */ /* 0x000fc8000000000b */
[----:B------:R-:W-:-:S13]  /*1160*/  FSETP.GEU.AND P0, PT, R17, -126, PT ;  /* 0xc2fc00001100780b */ /* 0x000fda0003f0e000 */
[----:B------:R-:W-:-:S04]  /*1170*/  @!P0 FMUL R17, R17, 0.5 ;  /* 0x3f00000011118820 */ /* 0x000fc80000400000 */
[----:B------:R-:W0:Y:S02]  /*1180*/  MUFU.EX2 R14, R17 ;  /* 0x00000011000e7308 */ /* 0x000e240000000800 */
[----:B0-----:R-:W-:-:S06]  /*1190*/  @!P0 FMUL R14, R14, R14 ;  /* 0x0000000e0e0e8220 */ /* 0x001fcc0000400000 */
[----:B------:R-:W0:Y:S01]  /*11a0*/  FCHK P0, R14, R2 ;  /* 0x000000020e007302 */ /* 0x000e220000000000 */
[----:B------:R-:W-:-:S04]  /*11b0*/  FFMA R10, R14, R11, RZ ;  /* 0x0000000b0e0a7223 */ /* 0x000fc800000000ff */
[----:B------:R-:W-:-:S04]  /*11c0*/  FFMA R15, -R2, R10, R14 ;  /* 0x0000000a020f7223 */ /* 0x000fc8000000010e */
[----:B------:R-:W-:Y:S01]  /*11d0*/  FFMA R18, R11, R15, R10 ;  /* 0x0000000f0b127223 */ /* 0x000fe2000000000a */
[----:B0-----:R-:W-:Y:S06]  /*11e0*/  @!P0 BRA `(.L_x_22) ;  /* 0x00000000000c8947 */ /* 0x001fec0003800000 */
[----:B------:R-:W-:-:S07]  /*11f0*/  MOV R16, 0x1210 ;  /* 0x0000121000107802 */ /* 0x000fce0000000f00 */
[----:B------:R-:W-:Y:S05]  /*1200*/  CALL.REL.NOINC `($__internal_0_$__cuda_sm3x_div_rn_noftz_f32_slowpath) ;  /* 0x00000010009c7944 */ /* 0x000fea0003c00000 */
[----:B------:R-:W-:-:S07]  /*1210*/  IMAD.MOV.U32 R18, RZ, RZ, R19 ;  /* 0x000000ffff127224 */ /* 0x000fce00078e0013 */
.L_x_22:
[----:B------:R-:W0:Y:S01]  /*1220*/  LDCU UR8, c[0x0][0x3ac] ;  /* 0x00007580ff0877ac */ /* 0x000e220008000800 */
[--C-:B------:R-:W-:Y:S01]  /*1230*/  SHF.R.S32.HI R11, RZ, 0x1f, R0.reuse ;  /* 0x0000001fff0b7819 */ /* 0x100fe20000011400 */
[----:B------:R-:W-:Y:S01]  /*1240*/  IMAD.MOV.U32 R10, RZ, RZ, R0 ;  /* 0x000000ffff0a7224 */ /* 0x000fe200078e0000 */
[----:B------:R-:W1:Y:S03]  /*1250*/  LDCU.64 UR4, c[0x0][0x390] ;  /* 0x00007200ff0477ac */ /* 0x000e660008000a00 */
[----:B0-----:R-:W-:-:S04]  /*1260*/  IMAD.WIDE.U32 R14, R4, UR8, R10 ;  /* 0x00000008040e7c25 */ /* 0x001fc8000f8e000a */
[----:B------:R-:W-:Y:S01]  /*1270*/  IMAD R15, R4, R3, R15 ;  /* 0x00000003040f7224 */ /* 0x000fe200078e020f */
[C---:B-1----:R-:W-:Y:S01]  /*1280*/  LEA R16, P0, R14.reuse, UR4, 0x2 ;  /* 0x000000040e107c11 */ /* 0x042fe2000f8010ff */
[----:B------:R-:W0:Y:S03]  /*1290*/  LDCU UR4, c[0x0][0x3a4] ;  /* 0x00007480ff0477ac */ /* 0x000e260008000800 */
[----:B------:R-:W-:-:S05]  /*12a0*/  LEA.HI.X R17, R14, UR5, R15, 0x2, P0 ;  /* 0x000000050e117c11 */ /* 0x000fca00080f140f */
[----:B------:R-:W2:Y:S01]  /*12b0*/  LDG.E.CONSTANT R16, desc[UR6][R16.64] ;  /* 0x0000000610107981 */ /* 0x000ea2000c1e9900 */
[----:B------:R-:W-:-:S04]  /*12c0*/  IADD3 R4, PT, PT, R4, 0x1, RZ ;  /* 0x0000000104047810 */ /* 0x000fc80007ffe0ff */
[----:B0-----:R-:W-:Y:S01]  /*12d0*/  ISETP.NE.AND P0, PT, R4, UR4, PT ;  /* 0x0000000404007c0c */ /* 0x001fe2000bf05270 */
[----:B--2---:R-:W-:-:S12]  /*12e0*/  FFMA R9, R16, R18, R9 ;  /* 0x0000001210097223 */ /* 0x004fd80000000009 */
[----:B------:R-:W-:Y:S05]  /*12f0*/  @P0 BRA `(.L_x_23) ;  /* 0xfffffffc00140947 */ /* 0x000fea000383ffff */
[----:B------:R-:W0:Y:S01]  /*1300*/  LDCU.64 UR4, c[0x0][0x398] ;  /* 0x00007300ff0477ac */ /* 0x000e220008000a00 */
[C---:B------:R-:W-:Y:S01]  /*1310*/  IADD3 R4, P0, PT, R0.reuse, R12, RZ ;  /* 0x0000000c00047210 */ /* 0x040fe20007f1e0ff */
[----:B------:R-:W-:-:S04]  /*1320*/  VIADD R0, R0, UR9 ;  /* 0x0000000900007c36 */ /* 0x000fc80008000000 */
[----:B------:R-:W-:Y:S01]  /*1330*/  IMAD.X R11, R11, 0x1, R5, P0 ;  /* 0x000000010b0b7824 */ /* 0x000fe200000e0605 */
[----:B0-----:R-:W-:-:S04]  /*1340*/  LEA R10, P0, R4, UR4, 0x2 ;  /* 0x00000004040a7c11 */ /* 0x001fc8000f8010ff */
[----:B------:R-:W-:Y:S02]  /*1350*/  LEA.HI.X R11, R4, UR5, R11, 0x2, P0 ;  /* 0x00000005040b7c11 */ /* 0x000fe400080f140b */
[----:B------:R-:W-:-:S03]  /*1360*/  ISETP.GE.AND P0, PT, R0, UR8, PT ;  /* 0x0000000800007c0c */ /* 0x000fc6000bf06270 */
[----:B------:R0:W-:Y:S10]  /*1370*/  STG.E desc[UR6][R10.64], R9 ;  /* 0x000000090a007986 */ /* 0x0001f4000c101906 */
[----:B------:R-:W-:Y:S05]  /*1380*/  @!P0 BRA `(.L_x_24) ;  /* 0xfffffff800e88947 */ /* 0x000fea000383ffff */
[----:B------:R-:W-:Y:S05]  /*1390*/  EXIT ;  /* 0x000000000000794d */ /* 0x000fea0003800000 */
.L_x_20:
[----:B------:R-:W2:Y:S01]  /*13a0*/  LDCU UR4, c[0x0][0x3b0] ;  /* 0x00007600ff0477ac */ /* 0x000ea20008000800 */
[C---:B------:R-:W-:Y:S02]  /*13b0*/  LOP3.LUT R4, R9.reuse, 0x7, RZ, 0xc0, !PT ;  /* 0x0000000709047812 */ /* 0x040fe400078ec0ff */
[C---:B------:R-:W-:Y:S02]  /*13c0*/  LOP3.LUT R6, R9.reuse, 0x3, RZ, 0xc0, !PT ;  /* 0x0000000309067812 */ /* 0x040fe400078ec0ff */
[----:B------:R-:W-:Y:S01]  /*13d0*/  LOP3.LUT R7, R9, 0x7ffffff8, RZ, 0xc0, !PT ;  /* 0x7ffffff809077812 */ /* 0x000fe200078ec0ff */
[----:B------:R-:W-:Y:S01]  /*13e0*/  VIADD R10, R4, 0xffffffff ;  /* 0xffffffff040a7836 */ /* 0x000fe20000000000 */
[C---:B------:R-:W-:Y:S01]  /*13f0*/  SHF.L.U32 R9, R11.reuse, 0x2, RZ ;  /* 0x000000020b097819 */ /* 0x040fe200000006ff */
[----:B--2---:R-:W-:Y:S01]  /*1400*/  FFMA R14, RZ, UR4, -R8 ;  /* 0x00000004ff0e7c23 */ /* 0x004fe20008000808 */
[----:B------:R-:W-:-:S03]  /*1410*/  SHF.L.U64.HI R8, R11, 0x2, R3 ;  /* 0x000000020b087819 */ /* 0x000fc60000010203 */
[----:B------:R-:W-:-:S07]  /*1420*/  FMUL R11, R14, 1.4426950216293334961 ;  /* 0x3fb8aa3b0e0b7820 */ /* 0x000fce0000400000 */
.L_x_38:
[----:B------:R-:W0:Y:S01]  /*1430*/  LDCU UR4, c[0x0][0x3a4] ;  /* 0x00007480ff0477ac */ /* 0x000e220008000800 */
[----:B------:R-:W-:Y:S01]  /*1440*/  HFMA2 R22, -RZ, RZ, 0, 0 ;  /* 0x00000000ff167431 */ /* 0x000fe200000001ff */
[----:B------:R-:W-:Y:S01]  /*1450*/  SHF.R.S32.HI R25, RZ, 0x1f, R0 ;  /* 0x0000001fff197819 */ /* 0x000fe20000011400 */
[----:B------:R-:W-:Y:S01]  /*1460*/  IMAD.MOV.U32 R28, RZ, RZ, RZ ;  /* 0x000000ffff1c7224 */ /* 0x000fe200078e00ff */
[----:B0-----:R-:W-:-:S09]  /*1470*/  UISETP.GE.U32.AND UP0, UPT, UR4, 0x8, UPT ;  /* 0x000000080400788c */ /* 0x001fd2000bf06070 */
[----:B------:R-:W-:Y:S05]  /*1480*/  BRA.U !UP0, `(.L_x_25) ;  /* 0x0000000108f87547 */ /* 0x000fea000b800000 */
[C---:B------:R-:W-:Y:S01]  /*1490*/  FMUL R14, R11.reuse, 0.5 ;  /* 0x3f0000000b0e7820 */ /* 0x040fe20000400000 */
[----:B------:R-:W-:Y:S01]  /*14a0*/  FSETP.GEU.AND P0, PT, R11, -126, PT ;  /* 0xc2fc00000b00780b */ /* 0x000fe20003f0e000 */
[----:B-1----:R-:W0:Y:S03]  /*14b0*/  MUFU.RCP R15, R2 ;  /* 0x00000002000f7308 */ /* 0x002e260000001000 */
[----:B------:R-:W-:-:S05]  /*14c0*/  FSEL R16, R14, R11, !P0 ;  /* 0x0000000b0e107208 */ /* 0x000fca0004000000 */
[----:B------:R-:W1:Y:S01]  /*14d0*/  MUFU.EX2 R14, R16 ;  /* 0x00000010000e7308 */ /* 0x000e620000000800 */
[----:B0-----:R-:W-:-:S04]  /*14e0*/  FFMA R18, -R2, R15, 1 ;  /* 0x3f80000002127423 */ /* 0x001fc8000000010f */
[----:B------:R-:W-:Y:S01]  /*14f0*/  FFMA R18, R15, R18, R15 ;  /* 0x000000120f127223 */ /* 0x000fe2000000000f */
[----:B-1----:R-:W-:-:S04]  /*1500*/  @!P0 FMUL R14, R14, R14 ;  /* 0x0000000e0e0e8220 */ /* 0x002fc80000400000 */
        /* <DEDUP_REMOVED lines=8> */
.L_x_26:
[----:B------:R-:W-:Y:S01]  /*1590*/  BSSY.RECONVERGENT B0, `(.L_x_27) ;  /* 0x000002c000007945 */ /* 0x000fe20003800200 */
[----:B------:R-:W-:Y:S01]  /*15a0*/  IMAD.MOV.U32 R28, RZ, RZ, RZ ;  /* 0x000000ffff1c7224 */ /* 0x000fe200078e00ff */
[----:B------:R-:W-:-:S07]  /*15b0*/  MOV R24, RZ ;  /* 0x000000ff00187202 */ /* 0x000fce0000000f00 */
.L_x_28:
[----:B------:R-:W0:Y:S01]  /*15c0*/  LDCU UR4, c[0x0][0x3ac] ;  /* 0x00007580ff0477ac */ /* 0x000e220008000800 */
[----:B------:R-:W-:Y:S02]  /*15d0*/  IMAD.MOV.U32 R14, RZ, RZ, R0 ;  /* 0x000000ffff0e7224 */ /* 0x000fe400078e0000 */
[----:B------:R-:W-:Y:S01]  /*15e0*/  IMAD.MOV.U32 R15, RZ, RZ, R25 ;  /* 0x000000ffff0f7224 */ /* 0x000fe200078e0019 */
[----:B------:R-:W1:Y:S01]  /*15f0*/  LDCU.64 UR10, c[0x0][0x390] ;  /* 0x00007200ff0a77ac */ /* 0x000e620008000a00 */
[----:B0-----:R-:W-:-:S04]  /*1600*/  IMAD.WIDE.U32 R14, R24, UR4, R14 ;  /* 0x00000004180e7c25 */ /* 0x001fc8000f8e000e */
[----:B------:R-:W-:Y:S01]  /*1610*/  IMAD R15, R24, R3, R15 ;  /* 0x00000003180f7224 */ /* 0x000fe200078e020f */
[----:B-1----:R-:W-:-:S04]  /*1620*/  LEA R22, P0, R14, UR10, 0x2 ;  /* 0x0000000a0e167c11 */ /* 0x002fc8000f8010ff */
[----:B------:R-:W-:-:S05]  /*1630*/  LEA.HI.X R23, R14, UR11, R15, 0x2, P0 ;  /* 0x0000000b0e177c11 */ /* 0x000fca00080f140f */
[----:B------:R0:W2:Y:S01]  /*1640*/  LDG.E.CONSTANT R27, desc[UR6][R22.64] ;  /* 0x00000006161b7981 */ /* 0x0000a2000c1e9900 */
[----:B------:R-:W-:-:S04]  /*1650*/  IADD3 R20, P0, PT, R22, R9, RZ ;  /* 0x0000000916147210 */ /* 0x000fc80007f1e0ff */
[----:B------:R-:W-:Y:S02]  /*1660*/  IADD3.X R21, PT, PT, R23, R8, RZ, P0, !PT ;  /* 0x0000000817157210 */ /* 0x000fe400007fe4ff */
[----:B------:R-:W-:-:S03]  /*1670*/  IADD3 R14, P0, PT, R20, R9, RZ ;  /* 0x00000009140e7210 */ /* 0x000fc60007f1e0ff */
[----:B------:R1:W3:Y:S02]  /*1680*/  LDG.E.CONSTANT R29, desc[UR6][R20.64] ;  /* 0x00000006141d7981 */ /* 0x0002e4000c1e9900 */
[----:B------:R-:W-:Y:S01]  /*1690*/  IMAD.X R15, R21, 0x1, R8, P0 ;  /* 0x00000001150f7824 */ /* 0x000fe200000e0608 */
[----:B------:R-:W-:-:S05]  /*16a0*/  IADD3 R16, P0, PT, R14, R9, RZ ;  /* 0x000000090e107210 */ /* 0x000fca0007f1e0ff */
[--C-:B------:R-:W-:Y:S01]  /*16b0*/  IMAD.X R17, R15, 0x1, R8.reuse, P0 ;  /* 0x000000010f117824 */ /* 0x100fe200000e0608 */
[-C--:B------:R-:W-:Y:S01]  /*16c0*/  IADD3 R18, P0, PT, R16, R9.reuse, RZ ;  /* 0x0000000910127210 */ /* 0x080fe20007f1e0ff */
[----:B------:R-:W4:Y:S03]  /*16d0*/  LDG.E.CONSTANT R15, desc[UR6][R14.64] ;  /* 0x000000060e0f7981 */ /* 0x000f26000c1e9900 */
[----:B------:R-:W-:Y:S02]  /*16e0*/  IADD3.X R19, PT, PT, R17, R8, RZ, P0, !PT ;  /* 0x0000000811137210 */ /* 0x000fe400007fe4ff */
[-C--:B0-----:R-:W-:Y:S01]  /*16f0*/  IADD3 R22, P0, PT, R18, R9.reuse, RZ ;  /* 0x0000000912167210 */ /* 0x081fe20007f1e0ff */
[----:B------:R0:W5:Y:S04]  /*1700*/  LDG.E.CONSTANT R14, desc[UR6][R16.64] ;  /* 0x00000006100e7981 */ /* 0x000168000c1e9900 */
[--C-:B------:R-:W-:Y:S01]  /*1710*/  IMAD.X R23, R19, 0x1, R8.reuse, P0 ;  /* 0x0000000113177824 */ /* 0x100fe200000e0608 */
[-C--:B-1----:R-:W-:Y:S01]  /*1720*/  IADD3 R20, P0, PT, R22, R9.reuse, RZ ;  /* 0x0000000916147210 */ /* 0x082fe20007f1e0ff */
[----:B------:R2:W5:Y:S04]  /*1730*/  LDG.E.CONSTANT R19, desc[UR6][R18.64] ;  /* 0x0000000612137981 */ /* 0x000568000c1e9900 */
[----:B------:R-:W-:Y:S01]  /*1740*/  IMAD.X R21, R23, 0x1, R8, P0 ;  /* 0x0000000117157824 */ /* 0x000fe200000e0608 */
[----:B------:R-:W5:Y:S01]  /*1750*/  LDG.E.CONSTANT R22, desc[UR6][R22.64] ;  /* 0x0000000616167981 */ /* 0x000f62000c1e9900 */
[----:B0-----:R-:W-:-:S04]  /*1760*/  IADD3 R16, P0, PT, R20, R9, RZ ;  /* 0x0000000914107210 */ /* 0x001fc80007f1e0ff */
[----:B------:R-:W-:Y:S01]  /*1770*/  IADD3.X R17, PT, PT, R21, R8, RZ, P0, !PT ;  /* 0x0000000815117210 */ /* 0x000fe200007fe4ff */
[-C--:B--2---:R-:W-:Y:S02]  /*1780*/  FFMA R18, R27, R26.reuse, R28 ;  /* 0x0000001a1b127223 */ /* 0x084fe4000000001c */
[----:B------:R-:W2:Y:S04]  /*1790*/  LDG.E.CONSTANT R27, desc[UR6][R20.64] ;  /* 0x00000006141b7981 */ /* 0x000ea8000c1e9900 */
[----:B------:R-:W2:Y:S01]  /*17a0*/  LDG.E.CONSTANT R28, desc[UR6][R16.64] ;  /* 0x00000006101c7981 */ /* 0x000ea2000c1e9900 */
[----:B---3--:R-:W-:Y:S01]  /*17b0*/  FFMA R29, R29, R26, R18 ;  /* 0x0000001a1d1d7223 */ /* 0x008fe20000000012 */
[----:B------:R-:W-:-:S03]  /*17c0*/  VIADD R24, R24, 0x8 ;  /* 0x0000000818187836 */ /* 0x000fc60000000000 */
[-C--:B----4-:R-:W-:Y:S02]  /*17d0*/  FFMA R15, R15, R26.reuse, R29 ;  /* 0x0000001a0f0f7223 */ /* 0x090fe4000000001d */
[----:B------:R-:W-:Y:S02]  /*17e0*/  ISETP.NE.AND P0, PT, R24, R7, PT ;  /* 0x000000071800720c */ /* 0x000fe40003f05270 */
[----:B-----5:R-:W-:-:S04]  /*17f0*/  FFMA R14, R14, R26, R15 ;  /* 0x0000001a0e0e7223 */ /* 0x020fc8000000000f */
[----:B------:R-:W-:-:S04]  /*1800*/  FFMA R19, R19, R26, R14 ;  /* 0x0000001a13137223 */ /* 0x000fc8000000000e */
[----:B------:R-:W-:-:S04]  /*1810*/  FFMA R22, R22, R26, R19 ;  /* 0x0000001a16167223 */ /* 0x000fc80000000013 */
[----:B--2---:R-:W-:-:S04]  /*1820*/  FFMA R27, R27, R26, R22 ;  /* 0x0000001a1b1b7223 */ /* 0x004fc80000000016 */
[----:B------:R-:W-:Y:S01]  /*1830*/  FFMA R28, R28, R26, R27 ;  /* 0x0000001a1c1c7223 */ /* 0x000fe2000000001b */
[----:B------:R-:W-:Y:S06]  /*1840*/  @P0 BRA `(.L_x_28) ;  /* 0xfffffffc005c0947 */ /* 0x000fec000383ffff */
[----:B------:R-:W-:Y:S05]  /*1850*/  BSYNC.RECONVERGENT B0 ;  /* 0x0000000000007941 */ /* 0x000fea0003800200 */
.L_x_27:
[----:B------:R-:W-:-:S07]  /*1860*/  IMAD.MOV.U32 R22, RZ, RZ, R7 ;  /* 0x000000ffff167224 */ /* 0x000fce00078e0007 */
.L_x_25:
[----:B------:R-:W-:Y:S01]  /*1870*/  ISETP.NE.AND P0, PT, R4, RZ, PT ;  /* 0x000000ff0400720c */ /* 0x000fe20003f05270 */
[----:B------:R-:W-:-:S12]  /*1880*/  BSSY.RECONVERGENT B0, `(.L_x_29) ;  /* 0x000006a000007945 */ /* 0x000fd80003800200 */
[----:B------:R-:W-:Y:S05]  /*1890*/  @!P0 BRA `(.L_x_30) ;  /* 0x0000000400a08947 */ /* 0x000fea0003800000 */
[----:B------:R-:W-:Y:S01]  /*18a0*/  ISETP.GE.U32.AND P0, PT, R10, 0x3, PT ;  /* 0x000000030a00780c */ /* 0x000fe20003f06070 */
[----:B------:R-:W-:-:S12]  /*18b0*/  BSSY.RECONVERGENT B1, `(.L_x_31) ;  /* 0x0000028000017945 */ /* 0x000fd80003800200 */
[----:B------:R-:W-:Y:S05]  /*18c0*/  @!P0 BRA `(.L_x_32) ;  /* 0x0000000000988947 */ /* 0x000fea0003800000 */
        /* <DEDUP_REMOVED lines=15> */
[----:B------:R-:W-:-:S07]  /*19c0*/  MOV R23, R19 ;  /* 0x0000001300177202 */ /* 0x000fce0000000f00 */
.L_x_33:
[----:B------:R-:W0:Y:S01]  /*19d0*/  LDCU UR4, c[0x0][0x3ac] ;  /* 0x00007580ff0477ac */ /* 0x000e220008000800 */
[----:B------:R-:W-:Y:S01]  /*19e0*/  IMAD.MOV.U32 R24, RZ, RZ, R0 ;  /* 0x000000ffff187224 */ /* 0x000fe200078e0000 */
[----:B------:R-:W1:Y:S03]  /*19f0*/  LDCU.64 UR10, c[0x0][0x390] ;  /* 0x00007200ff0a77ac */ /* 0x000e660008000a00 */
[----:B0-----:R-:W-:-:S04]  /*1a00*/  IMAD.WIDE.U32 R14, R22, UR4, R24 ;  /* 0x00000004160e7c25 */ /* 0x001fc8000f8e0018 */
[----:B------:R-:W-:Y:S01]  /*1a10*/  IMAD R15, R3, R22, R15 ;  /* 0x00000016030f7224 */ /* 0x000fe200078e020f */
[----:B-1----:R-:W-:-:S04]  /*1a20*/  LEA R20, P0, R14, UR10, 0x2 ;  /* 0x0000000a0e147c11 */ /* 0x002fc8000f8010ff */
[----:B------:R-:W-:Y:S02]  /*1a30*/  LEA.HI.X R21, R14, UR11, R15, 0x2, P0 ;  /* 0x0000000b0e157c11 */ /* 0x000fe400080f140f */
[----:B------:R-:W-:-:S05]  /*1a40*/  IADD3 R18, P0, PT, R20, R9, RZ ;  /* 0x0000000914127210 */ /* 0x000fca0007f1e0ff */
[--C-:B------:R-:W-:Y:S01]  /*1a50*/  IMAD.X R19, R21, 0x1, R8.reuse, P0 ;  /* 0x0000000115137824 */ /* 0x100fe200000e0608 */
[-C--:B------:R-:W-:Y:S01]  /*1a60*/  IADD3 R16, P0, PT, R18, R9.reuse, RZ ;  /* 0x0000000912107210 */ /* 0x080fe20007f1e0ff */
[----:B------:R-:W2:Y:S03]  /*1a70*/  LDG.E.CONSTANT R21, desc[UR6][R20.64] ;  /* 0x0000000614157981 */ /* 0x000ea6000c1e9900 */
[----:B------:R-:W-:Y:S02]  /*1a80*/  IADD3.X R17, PT, PT, R19, R8, RZ, P0, !PT ;  /* 0x0000000813117210 */ /* 0x000fe400007fe4ff */
[----:B------:R-:W-:Y:S01]  /*1a90*/  IADD3 R14, P0, PT, R16, R9, RZ ;  /* 0x00000009100e7210 */ /* 0x000fe20007f1e0ff */
[----:B------:R-:W3:Y:S04]  /*1aa0*/  LDG.E.CONSTANT R19, desc[UR6][R18.64] ;  /* 0x0000000612137981 */ /* 0x000ee8000c1e9900 */
[----:B------:R-:W-:-:S02]  /*1ab0*/  IMAD.X R15, R17, 0x1, R8, P0 ;  /* 0x00000001110f7824 */ /* 0x000fc400000e0608 */
[----:B------:R-:W4:Y:S04]  /*1ac0*/  LDG.E.CONSTANT R17, desc[UR6][R16.64] ;  /* 0x0000000610117981 */ /* 0x000f28000c1e9900 */
[----:B------:R-:W5:Y:S01]  /*1ad0*/  LDG.E.CONSTANT R15, desc[UR6][R14.64] ;  /* 0x000000060e0f7981 */ /* 0x000f62000c1e9900 */
[----:B------:R-:W-:Y:S02]  /*1ae0*/  VIADD R22, R22, 0x4 ;  /* 0x0000000416167836 */ /* 0x000fe40000000000 */
[----:B--2---:R-:W-:-:S04]  /*1af0*/  FFMA R28, R21, R23, R28 ;  /* 0x00000017151c7223 */ /* 0x004fc8000000001c */
[----:B---3--:R-:W-:-:S04]  /*1b00*/  FFMA R28, R19, R23, R28 ;  /* 0x00000017131c7223 */ /* 0x008fc8000000001c */
[----:B----4-:R-:W-:-:S04]  /*1b10*/  FFMA R28, R17, R23, R28 ;  /* 0x00000017111c7223 */ /* 0x010fc8000000001c */
[----:B-----5:R-:W-:-:S07]  /*1b20*/  FFMA R28, R15, R23, R28 ;  /* 0x000000170f1c7223 */ /* 0x020fce000000001c */
.L_x_32:
[----:B------:R-:W-:Y:S05]  /*1b30*/  BSYNC.RECONVERGENT B1 ;  /* 0x0000000000017941 */ /* 0x000fea0003800200 */
.L_x_31:
[----:B------:R-:W-:-:S13]  /*1b40*/  ISETP.NE.AND P0, PT, R6, RZ, PT ;  /* 0x000000ff0600720c */ /* 0x000fda0003f05270 */
[----:B------:R-:W-:Y:S05]  /*1b50*/  @!P0 BRA `(.L_x_30) ;  /* 0x0000000000f08947 */ /* 0x000fea0003800000 */
[----:B------:R-:W-:Y:S01]  /*1b60*/  ISETP.NE.AND P0, PT, R6, 0x1, PT ;  /* 0x000000010600780c */ /* 0x000fe20003f05270 */
        /* <DEDUP_REMOVED lines=17> */
.L_x_36:
[----:B------:R-:W0:Y:S01]  /*1c80*/  LDCU UR4, c[0x0][0x3ac] ;  /* 0x00007580ff0477ac */ /* 0x000e220008000800 */
[----:B------:R-:W-:Y:S01]  /*1c90*/  MOV R24, R0 ;  /* 0x0000000000187202 */ /* 0x000fe20000000f00 */
[----:B------:R-:W1:Y:S04]  /*1ca0*/  LDCU.64 UR10, c[0x0][0x390] ;  /* 0x00007200ff0a77ac */ /* 0x000e680008000a00 */
[----:B0-----:R-:W-:-:S04]  /*1cb0*/  IMAD.WIDE.U32 R14, R22, UR4, R24 ;  /* 0x00000004160e7c25 */ /* 0x001fc8000f8e0018 */
[----:B------:R-:W-:Y:S01]  /*1cc0*/  IMAD R15, R3, R22, R15 ;  /* 0x00000016030f7224 */ /* 0x000fe200078e020f */
[----:B-1----:R-:W-:-:S04]  /*1cd0*/  LEA R16, P0, R14, UR10, 0x2 ;  /* 0x0000000a0e107c11 */ /* 0x002fc8000f8010ff */
[----:B------:R-:W-:Y:S02]  /*1ce0*/  LEA.HI.X R17, R14, UR11, R15, 0x2, P0 ;  /* 0x0000000b0e117c11 */ /* 0x000fe400080f140f */
[----:B------:R-:W-:-:S05]  /*1cf0*/  IADD3 R14, P0, PT, R16, R9, RZ ;  /* 0x00000009100e7210 */ /* 0x000fca0007f1e0ff */
[----:B------:R-:W-:Y:S02]  /*1d00*/  IMAD.X R15, R17, 0x1, R8, P0 ;  /* 0x00000001110f7824 */ /* 0x000fe400000e0608 */
[----:B------:R-:W2:Y:S04]  /*1d10*/  LDG.E.CONSTANT R17, desc[UR6][R16.64] ;  /* 0x0000000610117981 */ /* 0x000ea8000c1e9900 */
[----:B------:R-:W3:Y:S01]  /*1d20*/  LDG.E.CONSTANT R15, desc[UR6][R14.64] ;  /* 0x000000060e0f7981 */ /* 0x000ee2000c1e9900 */
[----:B------:R-:W-:Y:S02]  /*1d30*/  VIADD R22, R22, 0x2 ;  /* 0x0000000216167836 */ /* 0x000fe40000000000 */
[----:B--2---:R-:W-:-:S04]  /*1d40*/  FFMA R28, R17, R19, R28 ;  /* 0x00000013111c7223 */ /* 0x004fc8000000001c */
[----:B---3--:R-:W-:-:S07]  /*1d50*/  FFMA R28, R15, R19, R28 ;  /* 0x000000130f1c7223 */ /* 0x008fce000000001c */
.L_x_35:
[----:B------:R-:W-:Y:S05]  /*1d60*/  BSYNC.RECONVERGENT B1 ;  /* 0x0000000000017941 */ /* 0x000fea0003800200 */
.L_x_34:
[----:B------:R-:W0:Y:S02]  /*1d70*/  LDCU UR4, c[0x0][0x3a4] ;  /* 0x00007480ff0477ac */ /* 0x000e240008000800 */
[----:B0-----:R-:W-:-:S09]  /*1d80*/  ULOP3.LUT UP0, URZ, UR4, 0x1, URZ, 0xc0, !UPT ;  /* 0x0000000104ff7892 */ /* 0x001fd2000f80c0ff */
        /* <DEDUP_REMOVED lines=16> */
.L_x_37:
[----:B------:R-:W0:Y:S01]  /*1e90*/  LDCU UR4, c[0x0][0x3ac] ;  /* 0x00007580ff0477ac */ /* 0x000e220008000800 */
[----:B------:R-:W-:Y:S01]  /*1ea0*/  MOV R24, R0 ;  /* 0x0000000000187202 */ /* 0x000fe20000000f00 */
[----:B------:R-:W1:Y:S04]  /*1eb0*/  LDCU.64 UR10, c[0x0][0x390] ;  /* 0x00007200ff0a77ac */ /* 0x000e680008000a00 */
[----:B0-----:R-:W-:-:S04]  /*1ec0*/  IMAD.WIDE.U32 R14, R22, UR4, R24 ;  /* 0x00000004160e7c25 */ /* 0x001fc8000f8e0018 */
[----:B------:R-:W-:Y:S01]  /*1ed0*/  IMAD R15, R22, R3, R15 ;  /* 0x00000003160f7224 */ /* 0x000fe200078e020f */
[----:B-1----:R-:W-:-:S04]  /*1ee0*/  LEA R16, P0, R14, UR10, 0x2 ;  /* 0x0000000a0e107c11 */ /* 0x002fc8000f8010ff */
[----:B------:R-:W-:-:S06]  /*1ef0*/  LEA.HI.X R17, R14, UR11, R15, 0x2, P0 ;  /* 0x0000000b0e117c11 */ /* 0x000fcc00080f140f */
[----:B------:R-:W2:Y:S02]  /*1f00*/  LDG.E.CONSTANT R17, desc[UR6][R16.64] ;  /* 0x0000000610117981 */ /* 0x000ea4000c1e9900 */
[----:B--2---:R-:W-:-:S07]  /*1f10*/  FFMA R28, R17, R19, R28 ;  /* 0x00000013111c7223 */ /* 0x004fce000000001c */
.L_x_30:
[----:B------:R-:W-:Y:S05]  /*1f20*/  BSYNC.RECONVERGENT B0 ;  /* 0x0000000000007941 */ /* 0x000fea0003800200 */
.L_x_29:
[----:B------:R-:W0:Y:S01]  /*1f30*/  LDCU.64 UR4, c[0x0][0x398] ;  /* 0x00007300ff0477ac */ /* 0x000e220008000a00 */
[C---:B------:R-:W-:Y:S01]  /*1f40*/  IADD3 R15, P0, PT, R0.reuse, R12, RZ ;  /* 0x0000000c000f7210 */ /* 0x040fe20007f1e0ff */
[----:B------:R-:W-:-:S04]  /*1f50*/  VIADD R0, R0, UR9 ;  /* 0x0000000900007c36 */ /* 0x000fc80008000000 */
[----:B------:R-:W-:Y:S01]  /*1f60*/  IMAD.X R16, R25, 0x1, R5, P0 ;  /* 0x0000000119107824 */ /* 0x000fe200000e0605 */
[C---:B0-----:R-:W-:Y:S01]  /*1f70*/  LEA R14, P0, R15.reuse, UR4, 0x2 ;  /* 0x000000040f0e7c11 */ /* 0x041fe2000f8010ff */
[----:B------:R-:W0:Y:S03]  /*1f80*/  LDCU UR4, c[0x0][0x3ac] ;  /* 0x00007580ff0477ac */ /* 0x000e260008000800 */
[----:B------:R-:W-:-:S05]  /*1f90*/  LEA.HI.X R15, R15, UR5, R16, 0x2, P0 ;  /* 0x000000050f0f7c11 */ /* 0x000fca00080f1410 */
[----:B------:R2:W-:Y:S01]  /*1fa0*/  STG.E desc[UR6][R14.64], R28 ;  /* 0x0000001c0e007986 */ /* 0x0005e2000c101906 */
[----:B0-----:R-:W-:-:S13]  /*1fb0*/  ISETP.GE.AND P0, PT, R0, UR4, PT ;  /* 0x0000000400007c0c */ /* 0x001fda000bf06270 */
[----:B--2---:R-:W-:Y:S05]  /*1fc0*/  @!P0 BRA `(.L_x_38) ;  /* 0xfffffff400188947 */ /* 0x004fea000383ffff */
[----:B------:R-:W-:Y:S05]  /*1fd0*/  EXIT ;  /* 0x000000000000794d */ /* 0x000fea0003800000 */
.L_x_8:
[----:B-1----:R-:W-:Y:S01]  /*1fe0*/  MOV R17, R5 ;  /* 0x0000000500117202 */ /* 0x002fe20000000f00 */
[----:B------:R-:W-:Y:S01]  /*1ff0*/  IMAD.MOV.U32 R16, RZ, RZ, 0x10 ;  /* 0x00000010ff107424 */ /* 0x000fe200078e00ff */
[----:B------:R-:W-:Y:S01]  /*2000*/  MOV R14, 0xffffffff ;  /* 0xffffffff000e7802 */ /* 0x000fe20000000f00 */
[----:B------:R-:W-:-:S07]  /*2010*/  IMAD.MOV.U32 R19, RZ, RZ, 0x1f ;  /* 0x0000001fff137424 */ /* 0x000fce00078e00ff */
[----:B0-----:R-:W-:Y:S05]  /*2020*/  WARPSYNC.COLLECTIVE R14, `(.L_x_39) ;  /* 0x000000000e087348 */ /* 0x001fea0003c00000 */
[----:B------:R1:W2:Y:S02]  /*2030*/  SHFL.DOWN P1, R15, R17, R16, R19 ;  /* 0x08000010110f7389 */ /* 0x0002a40000020013 */
[----:B012---:R-:W-:Y:S05]  /*2040*/  ENDCOLLECTIVE ;  /* 0x000000000000791b */ /* 0x007fea0003800000 */
.L_x_39:
[----:B------:R-:W-:Y:S02]  /*2050*/  HFMA2 R16, -RZ, RZ, 0, 4.76837158203125e-07 ;  /* 0x00000008ff107431 */ /* 0x000fe400000001ff */
[----:B------:R-:W-:-:S05]  /*2060*/  IMAD.MOV.U32 R8, RZ, RZ, R15 ;  /* 0x000000ffff087224 */ /* 0x000fca00078e000f */
[----:B------:R-:W-:-:S05]  /*2070*/  FMNMX R8, R8, R5, !PT ;  /* 0x0000000508087209 */ /* 0x000fca0007800000 */
[----:B------:R-:W-:-:S07]  /*2080*/  IMAD.MOV.U32 R17, RZ, RZ, R8 ;  /* 0x000000ffff117224 */ /* 0x000fce00078e0008 */
[----:B------:R-:W-:Y:S05]  /*2090*/  WARPSYNC.COLLECTIVE R14, `(.L_x_40) ;  /* 0x000000000e087348 */ /* 0x000fea0003c00000 */
[----:B------:R0:W1:Y:S02]  /*20a0*/  SHFL.DOWN P1, R15, R17, R16, R19 ;  /* 0x08000010110f7389 */ /* 0x0000640000020013 */
[----:B01----:R-:W-:Y:S05]  /*20b0*/  ENDCOLLECTIVE ;  /* 0x000000000000791b */ /* 0x003fea0003800000 */
.L_x_40:
[----:B------:R-:W-:Y:S01]  /*20c0*/  MOV R16, 0x4 ;  /* 0x0000000400107802 */ /* 0x000fe20000000f00 */
[----:B------:R-:W-:-:S05]  /*20d0*/  IMAD.MOV.U32 R11, RZ, RZ, R15 ;  /* 0x000000ffff0b7224 */ /* 0x000fca00078e000f */
[----:B------:R-:W-:-:S05]  /*20e0*/  FMNMX R11, R8, R11, !PT ;  /* 0x0000000b080b7209 */ /* 0x000fca0007800000 */
[----:B------:R-:W-:-:S07]  /*20f0*/  IMAD.MOV.U32 R17, RZ, RZ, R11 ;  /* 0x000000ffff117224 */ /* 0x000fce00078e000b */
[----:B------:R-:W-:Y:S05]  /*2100*/  WARPSYNC.COLLECTIVE R14, `(.L_x_41) ;  /* 0x000000000e087348 */ /* 0x000fea0003c00000 */
[----:B------:R0:W1:Y:S02]  /*2110*/  SHFL.DOWN P1, R15, R17, R16, R19 ;  /* 0x08000010110f7389 */ /* 0x0000640000020013 */
[----:B01----:R-:W-:Y:S05]  /*2120*/  ENDCOLLECTIVE ;  /* 0x000000000000791b */ /* 0x003fea0003800000 */
.L_x_41:
[----:B------:R-:W-:Y:S02]  /*2130*/  HFMA2 R16, -RZ, RZ, 0, 1.1920928955078125e-07 ;  /* 0x00000002ff107431 */ /* 0x000fe400000001ff */
[----:B------:R-:W-:-:S05]  /*2140*/  IMAD.MOV.U32 R10, RZ, RZ, R15 ;  /* 0x000000ffff0a7224 */ /* 0x000fca00078e000f */
[----:B------:R-:W-:-:S05]  /*2150*/  FMNMX R10, R11, R10, !PT ;  /* 0x0000000a0b0a7209 */ /* 0x000fca0007800000 */
[----:B------:R-:W-:-:S07]  /*2160*/  IMAD.MOV.U32 R17, RZ, RZ, R10 ;  /* 0x000000ffff117224 */ /* 0x000fce00078e000a */
[----:B------:R-:W-:Y:S05]  /*2170*/  WARPSYNC.COLLECTIVE R14, `(.L_x_42) ;  /* 0x000000000e087348 */ /* 0x000fea0003c00000 */
[----:B------:R0:W1:Y:S02]  /*2180*/  SHFL.DOWN P1, R15, R17, R16, R19 ;  /* 0x08000010110f7389 */ /* 0x0000640000020013 */
[----:B01----:R-:W-:Y:S05]  /*2190*/  ENDCOLLECTIVE ;  /* 0x000000000000791b */ /* 0x003fea0003800000 */
.L_x_42:
[----:B------:R-:W-:Y:S01]  /*21a0*/  MOV R16, 0x1 ;  /* 0x0000000100107802 */ /* 0x000fe20000000f00 */
[----:B------:R-:W-:-:S05]  /*21b0*/  IMAD.MOV.U32 R13, RZ, RZ, R15 ;  /* 0x000000ffff0d7224 */ /* 0x000fca00078e000f */
[----:B------:R-:W-:-:S05]  /*21c0*/  FMNMX R13, R10, R13, !PT ;  /* 0x0000000d0a0d7209 */ /* 0x000fca0007800000 */
[----:B------:R-:W-:-:S07]  /*21d0*/  IMAD.MOV.U32 R17, RZ, RZ, R13 ;  /* 0x000000ffff117224 */ /* 0x000fce00078e000d */
[----:B------:R-:W-:Y:S05]  /*21e0*/  WARPSYNC.COLLECTIVE R14, `(.L_x_43) ;  /* 0x000000000e087348 */ /* 0x000fea0003c00000 */
[----:B------:R0:W1:Y:S02]  /*21f0*/  SHFL.DOWN P1, R15, R17, R16, R19 ;  /* 0x08000010110f7389 */ /* 0x0000640000020013 */
[----:B01----:R-:W-:Y:S05]  /*2200*/  ENDCOLLECTIVE ;  /* 0x000000000000791b */ /* 0x003fea0003800000 */
.L_x_43:
[----:B------:R-:W-:Y:S01]  /*2210*/  IMAD.MOV.U32 R12, RZ, RZ, R15 ;  /* 0x000000ffff0c7224 */ /* 0x000fe200078e000f */
[----:B------:R-:W-:Y:S06]  /*2220*/  BRA `(.L_x_44) ;  /* 0xffffffe4001c7947 */ /* 0x000fec000383ffff */
.L_x_17:
[----:B------:R-:W-:Y:S02]  /*2230*/  HFMA2 R16, -RZ, RZ, 0, 9.5367431640625e-07 ;  /* 0x00000010ff107431 */ /* 0x000fe400000001ff */
[----:B-1----:R-:W-:Y:S02]  /*2240*/  IMAD.MOV.U32 R17, RZ, RZ, R2 ;  /* 0x000000ffff117224 */ /* 0x002fe400078e0002 */
[----:B------:R-:W-:Y:S02]  /*2250*/  IMAD.MOV.U32 R19, RZ, RZ, 0x1f ;  /* 0x0000001fff137424 */ /* 0x000fe400078e00ff */
[----:B------:R-:W-:-:S07]  /*2260*/  IMAD.MOV.U32 R14, RZ, RZ, -0x1 ;  /* 0xffffffffff0e7424 */ /* 0x000fce00078e00ff */
[----:B0-2---:R-:W-:Y:S05]  /*2270*/  WARPSYNC.COLLECTIVE R14, `(.L_x_45) ;  /* 0x000000000e087348 */ /* 0x005fea0003c00000 */
[----:B------:R1:W3:Y:S02]  /*2280*/  SHFL.DOWN P1, R15, R17, R16, R19 ;  /* 0x08000010110f7389 */ /* 0x0002e40000020013 */
[----:B0123--:R-:W-:Y:S05]  /*2290*/  ENDCOLLECTIVE ;  /* 0x000000000000791b */ /* 0x00ffea0003800000 */
.L_x_45:
[----:B------:R-:W-:Y:S01]  /*22a0*/  IMAD.MOV.U32 R16, RZ, RZ, 0x8 ;  /* 0x00000008ff107424 */ /* 0x000fe200078e00ff */
[----:B------:R-:W-:-:S05]  /*22b0*/  MOV R3, R15 ;  /* 0x0000000f00037202 */ /* 0x000fca0000000f00 */
[----:B------:R-:W-:-:S04]  /*22c0*/  FADD R3, R3, R2 ;  /* 0x0000000203037221 */ /* 0x000fc80000000000 */
[----:B------:R-:W-:-:S07]  /*22d0*/  IMAD.MOV.U32 R17, RZ, RZ, R3 ;  /* 0x000000ffff117224 */ /* 0x000fce00078e0003 */
[----:B------:R-:W-:Y:S05]  /*22e0*/  WARPSYNC.COLLECTIVE R14, `(.L_x_46) ;  /* 0x000000000e087348 */ /* 0x000fea0003c00000 */
[----:B------:R0:W1:Y:S02]  /*22f0*/  SHFL.DOWN P1, R15, R17, R16, R19 ;  /* 0x08000010110f7389 */ /* 0x0000640000020013 */
[----:B01----:R-:W-:Y:S05]  /*2300*/  ENDCOLLECTIVE ;  /* 0x000000000000791b */ /* 0x003fea0003800000 */
.L_x_46:
[----:B------:R-:W-:Y:S01]  /*2310*/  IMAD.MOV.U32 R16, RZ, RZ, 0x4 ;  /* 0x00000004ff107424 */ /* 0x000fe200078e00ff */
[----:B------:R-:W-:-:S05]  /*2320*/  MOV R10, R15 ;  /* 0x0000000f000a7202 */ /* 0x000fca0000000f00 */
[----:B------:R-:W-:-:S04]  /*2330*/  FADD R10, R3, R10 ;  /* 0x0000000a030a7221 */ /* 0x000fc80000000000 */
[----:B------:R-:W-:-:S07]  /*2340*/  IMAD.MOV.U32 R17, RZ, RZ, R10 ;  /* 0x000000ffff117224 */ /* 0x000fce00078e000a */
[----:B------:R-:W-:Y:S05]  /*2350*/  WARPSYNC.COLLECTIVE R14, `(.L_x_47) ;  /* 0x000000000e087348 */ /* 0x000fea0003c00000 */
[----:B------:R0:W1:Y:S02]  /*2360*/  SHFL.DOWN P1, R15, R17, R16, R19 ;  /* 0x08000010110f7389 */ /* 0x0000640000020013 */
[----:B01----:R-:W-:Y:S05]  /*2370*/  ENDCOLLECTIVE ;  /* 0x000000000000791b */ /* 0x003fea0003800000 */
.L_x_47:
[----:B------:R-:W-:Y:S01]  /*2380*/  IMAD.MOV.U32 R16, RZ, RZ, 0x2 ;  /* 0x00000002ff107424 */ /* 0x000fe200078e00ff */
[----:B------:R-:W-:-:S05]  /*2390*/  MOV R5, R15 ;  /* 0x0000000f00057202 */ /* 0x000fca0000000f00 */
[----:B------:R-:W-:-:S04]  /*23a0*/  FADD R5, R10, R5 ;  /* 0x000000050a057221 */ /* 0x000fc80000000000 */
[----:B------:R-:W-:-:S07]  /*23b0*/  IMAD.MOV.U32 R17, RZ, RZ, R5 ;  /* 0x000000ffff117224 */ /* 0x000fce00078e0005 */
[----:B------:R-:W-:Y:S05]  /*23c0*/  WARPSYNC.COLLECTIVE R14, `(.L_x_48) ;  /* 0x000000000e087348 */ /* 0x000fea0003c00000 */
[----:B------:R0:W1:Y:S02]  /*23d0*/  SHFL.DOWN P1, R15, R17, R16, R19 ;  /* 0x08000010110f7389 */ /* 0x0000640000020013 */
[----:B01----:R-:W-:Y:S05]  /*23e0*/  ENDCOLLECTIVE ;  /* 0x000000000000791b */ /* 0x003fea0003800000 */
.L_x_48:
[----:B------:R-:W-:Y:S01]  /*23f0*/  IMAD.MOV.U32 R16, RZ, RZ, 0x1 ;  /* 0x00000001ff107424 */ /* 0x000fe200078e00ff */
[----:B------:R-:W-:-:S05]  /*2400*/  MOV R12, R15 ;  /* 0x0000000f000c7202 */ /* 0x000fca0000000f00 */
[----:B------:R-:W-:-:S04]  /*2410*/  FADD R12, R5, R12 ;  /* 0x0000000c050c7221 */ /* 0x000fc80000000000 */
[----:B------:R-:W-:-:S07]  /*2420*/  IMAD.MOV.U32 R17, RZ, RZ, R12 ;  /* 0x000000ffff117224 */ /* 0x000fce00078e000c */
[----:B------:R-:W-:Y:S05]  /*2430*/  WARPSYNC.COLLECTIVE R14, `(.L_x_49) ;  /* 0x000000000e087348 */ /* 0x000fea0003c00000 */
[----:B------:R0:W1:Y:S02]  /*2440*/  SHFL.DOWN P1, R15, R17, R16, R19 ;  /* 0x08000010110f7389 */ /* 0x0000640000020013 */
[----:B01----:R-:W-:Y:S05]  /*2450*/  ENDCOLLECTIVE ;  /* 0x000000000000791b */ /* 0x003fea0003800000 */
.L_x_49:
[----:B------:R-:W-:Y:S01]  /*2460*/  MOV R11, R15 ;  /* 0x0000000f000b7202 */ /* 0x000fe20000000f00 */
[----:B------:R-:W-:Y:S06]  /*2470*/  BRA `(.L_x_50) ;  /* 0xffffffe8002c7947 */ /* 0x000fec000383ffff */
        .weak           $__internal_0_$__cuda_sm3x_div_rn_noftz_f32_slowpath
        .type           $__internal_0_$__cuda_sm3x_div_rn_noftz_f32_slowpath,@function
        .size           $__internal_0_$__cuda_sm3x_div_rn_noftz_f32_slowpath,(.L_x_63 - $__internal_0_$__cuda_sm3x_div_rn_noftz_f32_slowpath)
$__internal_0_$__cuda_sm3x_div_rn_noftz_f32_slowpath:
[----:B------:R-:W-:Y:S01]  /*2480*/  SHF.R.U32.HI R18, RZ, 0x17, R2 ;  /* 0x00000017ff127819 */ /* 0x000fe20000011602 */
[----:B------:R-:W-:Y:S01]  /*2490*/  BSSY.RECONVERGENT B2, `(.L_x_51) ;  /* 0x0000063000027945 */ /* 0x000fe20003800200 */
[----:B------:R-:W-:Y:S02]  /*24a0*/  SHF.R.U32.HI R15, RZ, 0x17, R14 ;  /* 0x00000017ff0f7819 */ /* 0x000fe4000001160e */
[----:B------:R-:W-:Y:S02]  /*24b0*/  LOP3.LUT R18, R18, 0xff, RZ, 0xc0, !PT ;  /* 0x000000ff12127812 */ /* 0x000fe400078ec0ff */
[----:B------:R-:W-:Y:S02]  /*24c0*/  LOP3.LUT R15, R15, 0xff, RZ, 0xc0, !PT ;  /* 0x000000ff0f0f7812 */ /* 0x000fe400078ec0ff */
[----:B------:R-:W-:Y:S01]  /*24d0*/  MOV R19, R2 ;  /* 0x0000000200137202 */ /* 0x000fe20000000f00 */
[----:B------:R-:W-:Y:S02]  /*24e0*/  VIADD R20, R18, 0xffffffff ;  /* 0xffffffff12147836 */ /* 0x000fe40000000000 */
[----:B------:R-:W-:-:S03]  /*24f0*/  VIADD R21, R15, 0xffffffff ;  /* 0xffffffff0f157836 */ /* 0x000fc60000000000 */
[----:B------:R-:W-:-:S04]  /*2500*/  ISETP.GT.U32.AND P0, PT, R20, 0xfd, PT ;  /* 0x000000fd1400780c */ /* 0x000fc80003f04070 */
[----:B------:R-:W-:-:S13]  /*2510*/  ISETP.GT.U32.OR P0, PT, R21, 0xfd, P0 ;  /* 0x000000fd1500780c */ /* 0x000fda0000704470 */
[----:B------:R-:W-:Y:S01]  /*2520*/  @!P0 IMAD.MOV.U32 R17, RZ, RZ, RZ ;  /* 0x000000ffff118224 */ /* 0x000fe200078e00ff */
[----:B------:R-:W-:Y:S06]  /*2530*/  @!P0 BRA `(.L_x_52) ;  /* 0x00000000005c8947 */ /* 0x000fec0003800000 */
[----:B------:R-:W-:Y:S02]  /*2540*/  FSETP.GTU.FTZ.AND P0, PT, |R14|, +INF , PT ;  /* 0x7f8000000e00780b */ /* 0x000fe40003f1c200 */
[----:B------:R-:W-:-:S04]  /*2550*/  FSETP.GTU.FTZ.AND P1, PT, |R2|, +INF , PT ;  /* 0x7f8000000200780b */ /* 0x000fc80003f3c200 */
[----:B------:R-:W-:-:S13]  /*2560*/  PLOP3.LUT P0, PT, P0, P1, PT, 0xf8, 0x8f ;  /* 0x00000000008f781c */ /* 0x000fda0000703f70 */
[----:B------:R-:W-:Y:S05]  /*2570*/  @P0 BRA `(.L_x_53) ;  /* 0x00000004004c0947 */ /* 0x000fea0003800000 */
[----:B------:R-:W-:-:S13]  /*2580*/  LOP3.LUT P0, RZ, R19, 0x7fffffff, R14, 0xc8, !PT ;  /* 0x7fffffff13ff7812 */ /* 0x000fda000780c80e */
[----:B------:R-:W-:Y:S05]  /*2590*/  @!P0 BRA `(.L_x_54) ;  /* 0x00000004003c8947 */ /* 0x000fea0003800000 */
[----:B------:R-:W-:Y:S02]  /*25a0*/  FSETP.NEU.FTZ.AND P2, PT, |R14|, +INF , PT ;  /* 0x7f8000000e00780b */ /* 0x000fe40003f5d200 */
[----:B------:R-:W-:Y:S02]  /*25b0*/  FSETP.NEU.FTZ.AND P1, PT, |R2|, +INF , PT ;  /* 0x7f8000000200780b */ /* 0x000fe40003f3d200 */
[----:B------:R-:W-:-:S11]  /*25c0*/  FSETP.NEU.FTZ.AND P0, PT, |R14|, +INF , PT ;  /* 0x7f8000000e00780b */ /* 0x000fd60003f1d200 */
[----:B------:R-:W-:Y:S05]  /*25d0*/  @!P1 BRA !P2, `(.L_x_54) ;  /* 0x00000004002c9947 */ /* 0x000fea0005000000 */
[----:B------:R-:W-:-:S04]  /*25e0*/  LOP3.LUT P2, RZ, R14, 0x7fffffff, RZ, 0xc0, !PT ;  /* 0x7fffffff0eff7812 */ /* 0x000fc8000784c0ff */
[----:B------:R-:W-:-:S13]  /*25f0*/  PLOP3.LUT P1, PT, P1, P2, PT, 0x2f, 0xf2 ;  /* 0x0000000000f2781c */ /* 0x000fda0000f24577 */
[----:B------:R-:W-:Y:S05]  /*2600*/  @P1 BRA `(.L_x_55) ;  /* 0x0000000400181947 */ /* 0x000fea0003800000 */
[----:B------:R-:W-:-:S04]  /*2610*/  LOP3.LUT P1, RZ, R19, 0x7fffffff, RZ, 0xc0, !PT ;  /* 0x7fffffff13ff7812 */ /* 0x000fc8000782c0ff */
[----:B------:R-:W-:-:S13]  /*2620*/  PLOP3.LUT P0, PT, P0, P1, PT, 0x2f, 0xf2 ;  /* 0x0000000000f2781c */ /* 0x000fda0000702577 */
[----:B------:R-:W-:Y:S05]  /*2630*/  @P0 BRA `(.L_x_56) ;  /* 0x0000000400000947 */ /* 0x000fea0003800000 */
[----:B------:R-:W-:Y:S02]  /*2640*/  ISETP.GE.AND P0, PT, R21, RZ, PT ;  /* 0x000000ff1500720c */ /* 0x000fe40003f06270 */
[----:B------:R-:W-:-:S11]  /*2650*/  ISETP.GE.AND P1, PT, R20, RZ, PT ;  /* 0x000000ff1400720c */ /* 0x000fd60003f26270 */
[----:B------:R-:W-:Y:S01]  /*2660*/  @P0 IMAD.MOV.U32 R17, RZ, RZ, RZ ;  /* 0x000000ffff110224 */ /* 0x000fe200078e00ff */
[----:B------:R-:W-:Y:S01]  /*2670*/  @!P0 MOV R17, 0xffffffc0 ;  /* 0xffffffc000118802 */ /* 0x000fe20000000f00 */
[----:B------:R-:W-:Y:S01]  /*2680*/  @!P0 FFMA R14, R14, 1.84467440737095516160e+19, RZ ;  /* 0x5f8000000e0e8823 */ /* 0x000fe200000000ff */
[----:B------:R-:W-:-:S03]  /*2690*/  @!P1 FFMA R19, R2, 1.84467440737095516160e+19, RZ ;  /* 0x5f80000002139823 */ /* 0x000fc600000000ff */
[----:B------:R-:W-:-:S07]  /*26a0*/  @!P1 VIADD R17, R17, 0x40 ;  /* 0x0000004011119836 */ /* 0x000fce0000000000 */
.L_x_52:
[----:B------:R-:W-:Y:S01]  /*26b0*/  LEA R20, R18, 0xc0800000, 0x17 ;  /* 0xc080000012147811 */ /* 0x000fe200078eb8ff */
[----:B------:R-:W-:Y:S01]  /*26c0*/  BSSY.RECONVERGENT B3, `(.L_x_57) ;  /* 0x0000036000037945 */ /* 0x000fe20003800200 */
[----:B------:R-:W-:-:S03]  /*26d0*/  IADD3 R15, PT, PT, R15, -0x7f, RZ ;  /* 0xffffff810f0f7810 */ /* 0x000fc60007ffe0ff */
[----:B------:R-:W-:Y:S01]  /*26e0*/  IMAD.IADD R24, R19, 0x1, -R20 ;  /* 0x0000000113187824 */ /* 0x000fe200078e0a14 */
[C---:B------:R-:W-:Y:S01]  /*26f0*/  IADD3 R18, PT, PT, R15.reuse, 0x7f, -R18 ;  /* 0x0000007f0f127810 */ /* 0x040fe20007ffe812 */
[----:B------:R-:W-:Y:S02]  /*2700*/  IMAD R14, R15, -0x800000, R14 ;  /* 0xff8000000f0e7824 */ /* 0x000fe400078e020e */
[----:B------:R-:W0:Y:S01]  /*2710*/  MUFU.RCP R20, R24 ;  /* 0x0000001800147308 */ /* 0x000e220000001000 */
[----:B------:R-:W-:Y:S01]  /*2720*/  FADD.FTZ R19, -R24, -RZ ;  /* 0x800000ff18137221 */ /* 0x000fe20000010100 */
[----:B------:R-:W-:-:S03]  /*2730*/  IMAD.IADD R17, R18, 0x1, R17 ;  /* 0x0000000112117824 */ /* 0x000fc600078e0211 */
[----:B0-----:R-:W-:-:S04]  /*2740*/  FFMA R21, R20, R19, 1 ;  /* 0x3f80000014157423 */ /* 0x001fc80000000013 */
[----:B------:R-:W-:-:S04]  /*2750*/  FFMA R21, R20, R21, R20 ;  /* 0x0000001514157223 */ /* 0x000fc80000000014 */
[----:B------:R-:W-:-:S04]  /*2760*/  FFMA R20, R14, R21, RZ ;  /* 0x000000150e147223 */ /* 0x000fc800000000ff */
[----:B------:R-:W-:-:S04]  /*2770*/  FFMA R23, R19, R20, R14 ;  /* 0x0000001413177223 */ /* 0x000fc8000000000e */
[----:B------:R-:W-:-:S04]  /*2780*/  FFMA R20, R21, R23, R20 ;  /* 0x0000001715147223 */ /* 0x000fc80000000014 */
[----:B------:R-:W-:-:S04]  /*2790*/  FFMA R19, R19, R20, R14 ;  /* 0x0000001413137223 */ /* 0x000fc8000000000e */
[----:B------:R-:W-:-:S05]  /*27a0*/  FFMA R14, R21, R19, R20 ;  /* 0x00000013150e7223 */ /* 0x000fca0000000014 */
[----:B------:R-:W-:-:S04]  /*27b0*/  SHF.R.U32.HI R15, RZ, 0x17, R14 ;  /* 0x00000017ff0f7819 */ /* 0x000fc8000001160e */
[----:B------:R-:W-:-:S05]  /*27c0*/  LOP3.LUT R18, R15, 0xff, RZ, 0xc0, !PT ;  /* 0x000000ff0f127812 */ /* 0x000fca00078ec0ff */
[----:B------:R-:W-:-:S05]  /*27d0*/  IMAD.IADD R15, R18, 0x1, R17 ;  /* 0x00000001120f7824 */ /* 0x000fca00078e0211 */
[----:B------:R-:W-:-:S04]  /*27e0*/  IADD3 R18, PT, PT, R15, -0x1, RZ ;  /* 0xffffffff0f127810 */ /* 0x000fc80007ffe0ff */
[----:B------:R-:W-:-:S13]  /*27f0*/  ISETP.GE.U32.AND P0, PT, R18, 0xfe, PT ;  /* 0x000000fe1200780c */ /* 0x000fda0003f06070 */
[----:B------:R-:W-:Y:S05]  /*2800*/  @!P0 BRA `(.L_x_58) ;  /* 0x0000000000808947 */ /* 0x000fea0003800000 */
[----:B------:R-:W-:-:S13]  /*2810*/  ISETP.GT.AND P0, PT, R15, 0xfe, PT ;  /* 0x000000fe0f00780c */ /* 0x000fda0003f04270 */
[----:B------:R-:W-:Y:S05]  /*2820*/  @P0 BRA `(.L_x_59) ;  /* 0x00000000006c0947 */ /* 0x000fea0003800000 */
[----:B------:R-:W-:-:S13]  /*2830*/  ISETP.GE.AND P0, PT, R15, 0x1, PT ;  /* 0x000000010f00780c */ /* 0x000fda0003f06270 */
[----:B------:R-:W-:Y:S05]  /*2840*/  @P0 BRA `(.L_x_60) ;  /* 0x0000000000740947 */ /* 0x000fea0003800000 */
[----:B------:R-:W-:Y:S02]  /*2850*/  ISETP.GE.AND P0, PT, R15, -0x18, PT ;  /* 0xffffffe80f00780c */ /* 0x000fe40003f06270 */
[----:B------:R-:W-:-:S11]  /*2860*/  LOP3.LUT R14, R14, 0x80000000, RZ, 0xc0, !PT ;  /* 0x800000000e0e7812 */ /* 0x000fd600078ec0ff */
[----:B------:R-:W-:Y:S05]  /*2870*/  @!P0 BRA `(.L_x_60) ;  /* 0x0000000000688947 */ /* 0x000fea0003800000 */
[CCC-:B------:R-:W-:Y:S01]  /*2880*/  FFMA.RZ R17, R21.reuse, R19.reuse, R20.reuse ;  /* 0x0000001315117223 */ /* 0x1c0fe2000000c014 */
[CCC-:B------:R-:W-:Y:S01]  /*2890*/  FFMA.RP R18, R21.reuse, R19.reuse, R20.reuse ;  /* 0x0000001315127223 */ /* 0x1c0fe20000008014 */
[----:B------:R-:W-:Y:S01]  /*28a0*/  FFMA.RM R19, R21, R19, R20 ;  /* 0x0000001315137223 */ /* 0x000fe20000004014 */
[C---:B------:R-:W-:Y:S01]  /*28b0*/  VIADD R20, R15.reuse, 0x20 ;  /* 0x000000200f147836 */ /* 0x040fe20000000000 */
[----:B------:R-:W-:Y:S02]  /*28c0*/  ISETP.NE.AND P2, PT, R15, RZ, PT ;  /* 0x000000ff0f00720c */ /* 0x000fe40003f45270 */
[----:B------:R-:W-:Y:S02]  /*28d0*/  LOP3.LUT R17, R17, 0x7fffff, RZ, 0xc0, !PT ;  /* 0x007fffff11117812 */ /* 0x000fe400078ec0ff */
[----:B------:R-:W-:Y:S01]  /*28e0*/  ISETP.NE.AND P1, PT, R15, RZ, PT ;  /* 0x000000ff0f00720c */ /* 0x000fe20003f25270 */
[----:B------:R-:W-:Y:S01]  /*28f0*/  IMAD.MOV R15, RZ, RZ, -R15 ;  /* 0x000000ffff0f7224 */ /* 0x000fe200078e0a0f */
[----:B------:R-:W-:-:S02]  /*2900*/  LOP3.LUT R17, R17, 0x800000, RZ, 0xfc, !PT ;  /* 0x0080000011117812 */ /* 0x000fc400078efcff */
[----:B------:R-:W-:Y:S02]  /*2910*/  FSETP.NEU.FTZ.AND P0, PT, R18, R19, PT ;  /* 0x000000131200720b */ /* 0x000fe40003f1d000 */
[----:B------:R-:W-:Y:S02]  /*2920*/  SHF.L.U32 R20, R17, R20, RZ ;  /* 0x0000001411147219 */ /* 0x000fe400000006ff */
[----:B------:R-:W-:Y:S02]  /*2930*/  SEL R18, R15, RZ, P2 ;  /* 0x000000ff0f127207 */ /* 0x000fe40001000000 */
[----:B------:R-:W-:Y:S02]  /*2940*/  ISETP.NE.AND P1, PT, R20, RZ, P1 ;  /* 0x000000ff1400720c */ /* 0x000fe40000f25270 */
[----:B------:R-:W-:Y:S02]  /*2950*/  SHF.R.U32.HI R18, RZ, R18, R17 ;  /* 0x00000012ff127219 */ /* 0x000fe40000011611 */
[----:B------:R-:W-:-:S02]  /*2960*/  PLOP3.LUT P0, PT, P0, P1, PT, 0xf8, 0x8f ;  /* 0x00000000008f781c */ /* 0x000fc40000703f70 */
[----:B------:R-:W-:Y:S02]  /*2970*/  SHF.R.U32.HI R20, RZ, 0x1, R18 ;  /* 0x00000001ff147819 */ /* 0x000fe40000011612 */
[----:B------:R-:W-:-:S04]  /*2980*/  SEL R15, RZ, 0x1, !P0 ;  /* 0x00000001ff0f7807 */ /* 0x000fc80004000000 */
[----:B------:R-:W-:-:S04]  /*2990*/  LOP3.LUT R15, R15, 0x1, R20, 0xf8, !PT ;  /* 0x000000010f0f7812 */ /* 0x000fc800078ef814 */
[----:B------:R-:W-:-:S04]  /*29a0*/  LOP3.LUT R15, R15, R18, RZ, 0xc0, !PT ;  /* 0x000000120f0f7212 */ /* 0x000fc800078ec0ff */
[----:B------:R-:W-:-:S04]  /*29b0*/  IADD3 R15, PT, PT, R20, R15, RZ ;  /* 0x0000000f140f7210 */ /* 0x000fc80007ffe0ff */
[----:B------:R-:W-:Y:S01]  /*29c0*/  LOP3.LUT R14, R15, R14, RZ, 0xfc, !PT ;  /* 0x0000000e0f0e7212 */ /* 0x000fe200078efcff */
[----:B------:R-:W-:Y:S06]  /*29d0*/  BRA `(.L_x_60) ;  /* 0x0000000000107947 */ /* 0x000fec0003800000 */
.L_x_59:
[----:B------:R-:W-:-:S04]  /*29e0*/  LOP3.LUT R14, R14, 0x80000000, RZ, 0xc0, !PT ;  /* 0x800000000e0e7812 */ /* 0x000fc800078ec0ff */
[----:B------:R-:W-:Y:S01]  /*29f0*/  LOP3.LUT R14, R14, 0x7f800000, RZ, 0xfc, !PT ;  /* 0x7f8000000e0e7812 */ /* 0x000fe200078efcff */
[----:B------:R-:W-:Y:S06]  /*2a00*/  BRA `(.L_x_60) ;  /* 0x0000000000047947 */ /* 0x000fec0003800000 */
.L_x_58:
[----:B------:R-:W-:-:S07]  /*2a10*/  IMAD R14, R17, 0x800000, R14 ;  /* 0x00800000110e7824 */ /* 0x000fce00078e020e */
.L_x_60:
[----:B------:R-:W-:Y:S05]  /*2a20*/  BSYNC.RECONVERGENT B3 ;  /* 0x0000000000037941 */ /* 0x000fea0003800200 */
.L_x_57:
[----:B------:R-:W-:Y:S05]  /*2a30*/  BRA `(.L_x_61) ;  /* 0x0000000000207947 */ /* 0x000fea0003800000 */
.L_x_56:
[----:B------:R-:W-:-:S04]  /*2a40*/  LOP3.LUT R14, R19, 0x80000000, R14, 0x48, !PT ;  /* 0x80000000130e7812 */ /* 0x000fc800078e480e */
[----:B------:R-:W-:Y:S01]  /*2a50*/  LOP3.LUT R14, R14, 0x7f800000, RZ, 0xfc, !PT ;  /* 0x7f8000000e0e7812 */ /* 0x000fe200078efcff */
[----:B------:R-:W-:Y:S06]  /*2a60*/  BRA `(.L_x_61) ;  /* 0x0000000000147947 */ /* 0x000fec0003800000 */
.L_x_55:
[----:B------:R-:W-:Y:S01]  /*2a70*/  LOP3.LUT R14, R19, 0x80000000, R14, 0x48, !PT ;  /* 0x80000000130e7812 */ /* 0x000fe200078e480e */
[----:B------:R-:W-:Y:S06]  /*2a80*/  BRA `(.L_x_61) ;  /* 0x00000000000c7947 */ /* 0x000fec0003800000 */
.L_x_54:
[----:B------:R-:W0:Y:S01]  /*2a90*/  MUFU.RSQ R14, -QNAN ;  /* 0xffc00000000e7908 */ /* 0x000e220000001400 */
[----:B------:R-:W-:Y:S05]  /*2aa0*/  BRA `(.L_x_61) ;  /* 0x0000000000047947 */ /* 0x000fea0003800000 */
.L_x_53:
[----:B------:R-:W-:-:S07]  /*2ab0*/  FADD.FTZ R14, R14, R2 ;  /* 0x000000020e0e7221 */ /* 0x000fce0000010000 */
.L_x_61:
[----:B------:R-:W-:Y:S05]  /*2ac0*/  BSYNC.RECONVERGENT B2 ;  /* 0x0000000000027941 */ /* 0x000fea0003800200 */
.L_x_51:
[----:B0-----:R-:W-:Y:S01]  /*2ad0*/  IMAD.MOV.U32 R19, RZ, RZ, R14 ;  /* 0x000000ffff137224 */ /* 0x001fe200078e000e */
[----:B------:R-:W-:Y:S01]  /*2ae0*/  MOV R14, R16 ;  /* 0x00000010000e7202 */ /* 0x000fe20000000f00 */
[----:B------:R-:W-:-:S04]  /*2af0*/  IMAD.MOV.U32 R15, RZ, RZ, 0x0 ;  /* 0x00000000ff0f7424 */ /* 0x000fc800078e00ff */
[----:B------:R-:W-:Y:S05]  /*2b00*/  RET.REL.NODEC R14 `(_Z28vanilla_attention_row_kernelPKfS0_S0_Pfiiiif) ;  /* 0xffffffd40e3c7950 */ /* 0x000fea0003c3ffff */
.L_x_62:
[----:B------:R-:W-:-:S00]  /*2b10*/  BRA `(.L_x_62) ;  /* 0xfffffffc00fc7947 */ /* 0x000fc0000383ffff */
[----:B------:R-:W-:-:S00]  /*2b20*/  NOP ;  /* 0x0000000000007918 */ /* 0x000fc00000000000 */
        /* <DEDUP_REMOVED lines=13> */
.L_x_63:


//--------------------- .nv.shared._Z28vanilla_attention_row_kernelPKfS0_S0_Pfiiiif --------------------------
	.section	.nv.shared._Z28vanilla_attention_row_kernelPKfS0_S0_Pfiiiif,"aw",@nobits
	.sectionflags	@""
	.align	4
.nv.shared._Z28vanilla_attention_row_kernelPKfS0_S0_Pfiiiif:
	.zero		1152


//--------------------- .nv.shared.reserved.0     --------------------------
	.section	.nv.shared.reserved.0,"aw",@nobits
	.weak		__nv_reservedSMEM_offset_0_alias
	.size		__nv_reservedSMEM_offset_0_alias, 0, 64
	.other		__nv_reservedSMEM_offset_0_alias,@"STO_CUDA_RESERVED_SHARED STV_DEFAULT"
__nv_reservedSMEM_offset_0_alias:
	.zero		0
	.zero		64


//--------------------- .nv.constant0._Z28vanilla_attention_row_kernelPKfS0_S0_Pfiiiif --------------------------
	.section	.nv.constant0._Z28vanilla_attention_row_kernelPKfS0_S0_Pfiiiif,"a",@progbits
	.sectionflags	@""
	.align	4
.nv.constant0._Z28vanilla_attention_row_kernelPKfS0_S0_Pfiiiif:
	.zero		948


//--------------------- SYMBOLS --------------------------

	.type		.nv.reservedSmem.offset0,@object
	.size		.nv.reservedSmem.offset0,0x4
	.type		.nv.reservedSmem.cap,@object
	.size		.nv.reservedSmem.cap,0x4
